//
// Generated by NVIDIA NVVM Compiler
//
// Compiler Build ID: CL-36424714
// Cuda compilation tools, release 13.0, V13.0.88
// Based on NVVM 20.0.0
//

.version 9.0
.target sm_100
.address_size 64

	// .globl	_Z9set_arrayPddm

.visible .entry _Z9set_arrayPddm(
	.param .u64 .ptr .align 1 _Z9set_arrayPddm_param_0,
	.param .f64 _Z9set_arrayPddm_param_1,
	.param .u64 _Z9set_arrayPddm_param_2
)
{
	.reg .pred 	%p<3>;
	.reg .b32 	%r<7>;
	.reg .b64 	%rd<11>;
	.reg .b64 	%fd<2>;

	ld.param.u64 	%rd6, [_Z9set_arrayPddm_param_0];
	ld.param.f64 	%fd1, [_Z9set_arrayPddm_param_1];
	ld.param.u64 	%rd7, [_Z9set_arrayPddm_param_2];
	mov.u32 	%r2, %tid.x;
	mov.u32 	%r3, %ctaid.x;
	mov.u32 	%r1, %ntid.x;
	mad.lo.s32 	%r4, %r3, %r1, %r2;
	cvt.u64.u32 	%rd10, %r4;
	setp.le.u64 	%p1, %rd7, %rd10;
	@%p1 bra 	$L__BB0_3;
	mov.u32 	%r5, %nctaid.x;
	mul.lo.s32 	%r6, %r1, %r5;
	cvt.u64.u32 	%rd2, %r6;
	cvta.to.global.u64 	%rd3, %rd6;
$L__BB0_2:
	shl.b64 	%rd8, %rd10, 3;
	add.s64 	%rd9, %rd3, %rd8;
	st.global.f64 	[%rd9], %fd1;
	add.s64 	%rd10, %rd10, %rd2;
	setp.lt.u64 	%p2, %rd10, %rd7;
	@%p2 bra 	$L__BB0_2;
$L__BB0_3:
	ret;

}
	// .globl	_Z11STREAM_CopyPdS_m
.visible .entry _Z11STREAM_CopyPdS_m(
	.param .u64 .ptr .align 1 _Z11STREAM_CopyPdS_m_param_0,
	.param .u64 .ptr .align 1 _Z11STREAM_CopyPdS_m_param_1,
	.param .u64 _Z11STREAM_CopyPdS_m_param_2
)
{
	.reg .pred 	%p<3>;
	.reg .b32 	%r<7>;
	.reg .b64 	%rd<14>;
	.reg .b64 	%fd<2>;

	ld.param.u64 	%rd7, [_Z11STREAM_CopyPdS_m_param_0];
	ld.param.u64 	%rd8, [_Z11STREAM_CopyPdS_m_param_1];
	ld.param.u64 	%rd9, [_Z11STREAM_CopyPdS_m_param_2];
	mov.u32 	%r2, %tid.x;
	mov.u32 	%r3, %ctaid.x;
	mov.u32 	%r1, %ntid.x;
	mad.lo.s32 	%r4, %r3, %r1, %r2;
	cvt.u64.u32 	%rd13, %r4;
	setp.le.u64 	%p1, %rd9, %rd13;
	@%p1 bra 	$L__BB1_3;
	mov.u32 	%r5, %nctaid.x;
	mul.lo.s32 	%r6, %r1, %r5;
	cvt.u64.u32 	%rd2, %r6;
	cvta.to.global.u64 	%rd3, %rd7;
	cvta.to.global.u64 	%rd4, %rd8;
$L__BB1_2:
	shl.b64 	%rd10, %rd13, 3;
	add.s64 	%rd11, %rd3, %rd10;
	ld.global.f64 	%fd1, [%rd11];
	add.s64 	%rd12, %rd4, %rd10;
	st.global.f64 	[%rd12], %fd1;
	add.s64 	%rd13, %rd13, %rd2;
	setp.lt.u64 	%p2, %rd13, %rd9;
	@%p2 bra 	$L__BB1_2;
$L__BB1_3:
	ret;

}
	// .globl	_Z21STREAM_Copy_OptimizedPdS_m
.visible .entry _Z21STREAM_Copy_OptimizedPdS_m(
	.param .u64 .ptr .align 1 _Z21STREAM_Copy_OptimizedPdS_m_param_0,
	.param .u64 .ptr .align 1 _Z21STREAM_Copy_OptimizedPdS_m_param_1,
	.param .u64 _Z21STREAM_Copy_OptimizedPdS_m_param_2
)
{
	.reg .pred 	%p<3>;
	.reg .b32 	%r<7>;
	.reg .b64 	%rd<11>;
	.reg .b64 	%fd<2>;

	ld.param.u64 	%rd2, [_Z21STREAM_Copy_OptimizedPdS_m_param_0];
	ld.param.u64 	%rd3, [_Z21STREAM_Copy_OptimizedPdS_m_param_1];
	ld.param.u64 	%rd4, [_Z21STREAM_Copy_OptimizedPdS_m_param_2];
	mov.u32 	%r1, %ntid.x;
	mov.u32 	%r2, %nctaid.x;
	mul.lo.s32 	%r3, %r1, %r2;
	cvt.u64.u32 	%rd5, %r3;
	setp.gt.u64 	%p1, %rd4, %rd5;
	@%p1 bra 	$L__BB2_3;
	mov.u32 	%r4, %tid.x;
	mov.u32 	%r5, %ctaid.x;
	mad.lo.s32 	%r6, %r5, %r1, %r4;
	cvt.u64.u32 	%rd1, %r6;
	setp.le.u64 	%p2, %rd4, %rd1;
	@%p2 bra 	$L__BB2_3;
	cvta.to.global.u64 	%rd6, %rd2;
	shl.b64 	%rd7, %rd1, 3;
	add.s64 	%rd8, %rd6, %rd7;
	ld.global.f64 	%fd1, [%rd8];
	cvta.to.global.u64 	%rd9, %rd3;
	add.s64 	%rd10, %rd9, %rd7;
	st.global.f64 	[%rd10], %fd1;
$L__BB2_3:
	ret;

}
	// .globl	_Z12STREAM_ScalePdS_dm
.visible .entry _Z12STREAM_ScalePdS_dm(
	.param .u64 .ptr .align 1 _Z12STREAM_ScalePdS_dm_param_0,
	.param .u64 .ptr .align 1 _Z12STREAM_ScalePdS_dm_param_1,
	.param .f64 _Z12STREAM_ScalePdS_dm_param_2,
	.param .u64 _Z12STREAM_ScalePdS_dm_param_3
)
{
	.reg .pred 	%p<3>;
	.reg .b32 	%r<7>;
	.reg .b64 	%rd<14>;
	.reg .b64 	%fd<4>;

	ld.param.u64 	%rd7, [_Z12STREAM_ScalePdS_dm_param_0];
	ld.param.u64 	%rd8, [_Z12STREAM_ScalePdS_dm_param_1];
	ld.param.f64 	%fd1, [_Z12STREAM_ScalePdS_dm_param_2];
	ld.param.u64 	%rd9, [_Z12STREAM_ScalePdS_dm_param_3];
	mov.u32 	%r2, %tid.x;
	mov.u32 	%r3, %ctaid.x;
	mov.u32 	%r1, %ntid.x;
	mad.lo.s32 	%r4, %r3, %r1, %r2;
	cvt.u64.u32 	%rd13, %r4;
	setp.le.u64 	%p1, %rd9, %rd13;
	@%p1 bra 	$L__BB3_3;
	mov.u32 	%r5, %nctaid.x;
	mul.lo.s32 	%r6, %r1, %r5;
	cvt.u64.u32 	%rd2, %r6;
	cvta.to.global.u64 	%rd3, %rd7;
	cvta.to.global.u64 	%rd4, %rd8;
$L__BB3_2:
	shl.b64 	%rd10, %rd13, 3;
	add.s64 	%rd11, %rd3, %rd10;
	ld.global.f64 	%fd2, [%rd11];
	mul.f64 	%fd3, %fd1, %fd2;
	add.s64 	%rd12, %rd4, %rd10;
	st.global.f64 	[%rd12], %fd3;
	add.s64 	%rd13, %rd13, %rd2;
	setp.lt.u64 	%p2, %rd13, %rd9;
	@%p2 bra 	$L__BB3_2;
$L__BB3_3:
	ret;

}
	// .globl	_Z22STREAM_Scale_OptimizedPdS_dm
.visible .entry _Z22STREAM_Scale_OptimizedPdS_dm(
	.param .u64 .ptr .align 1 _Z22STREAM_Scale_OptimizedPdS_dm_param_0,
	.param .u64 .ptr .align 1 _Z22STREAM_Scale_OptimizedPdS_dm_param_1,
	.param .f64 _Z22STREAM_Scale_OptimizedPdS_dm_param_2,
	.param .u64 _Z22STREAM_Scale_OptimizedPdS_dm_param_3
)
{
	.reg .pred 	%p<3>;
	.reg .b32 	%r<7>;
	.reg .b64 	%rd<11>;
	.reg .b64 	%fd<4>;

	ld.param.u64 	%rd2, [_Z22STREAM_Scale_OptimizedPdS_dm_param_0];
	ld.param.u64 	%rd3, [_Z22STREAM_Scale_OptimizedPdS_dm_param_1];
	ld.param.f64 	%fd1, [_Z22STREAM_Scale_OptimizedPdS_dm_param_2];
	ld.param.u64 	%rd4, [_Z22STREAM_Scale_OptimizedPdS_dm_param_3];
	mov.u32 	%r1, %ntid.x;
	mov.u32 	%r2, %nctaid.x;
	mul.lo.s32 	%r3, %r1, %r2;
	cvt.u64.u32 	%rd5, %r3;
	setp.gt.u64 	%p1, %rd4, %rd5;
	@%p1 bra 	$L__BB4_3;
	mov.u32 	%r4, %tid.x;
	mov.u32 	%r5, %ctaid.x;
	mad.lo.s32 	%r6, %r5, %r1, %r4;
	cvt.u64.u32 	%rd1, %r6;
	setp.le.u64 	%p2, %rd4, %rd1;
	@%p2 bra 	$L__BB4_3;
	cvta.to.global.u64 	%rd6, %rd2;
	shl.b64 	%rd7, %rd1, 3;
	add.s64 	%rd8, %rd6, %rd7;
	ld.global.f64 	%fd2, [%rd8];
	mul.f64 	%fd3, %fd1, %fd2;
	cvta.to.global.u64 	%rd9, %rd3;
	add.s64 	%rd10, %rd9, %rd7;
	st.global.f64 	[%rd10], %fd3;
$L__BB4_3:
	ret;

}
	// .globl	_Z10STREAM_AddPdS_S_m
.visible .entry _Z10STREAM_AddPdS_S_m(
	.param .u64 .ptr .align 1 _Z10STREAM_AddPdS_S_m_param_0,
	.param .u64 .ptr .align 1 _Z10STREAM_AddPdS_S_m_param_1,
	.param .u64 .ptr .align 1 _Z10STREAM_AddPdS_S_m_param_2,
	.param .u64 _Z10STREAM_AddPdS_S_m_param_3
)
{
	.reg .pred 	%p<3>;
	.reg .b32 	%r<7>;
	.reg .b64 	%rd<17>;
	.reg .b64 	%fd<4>;

	ld.param.u64 	%rd8, [_Z10STREAM_AddPdS_S_m_param_0];
	ld.param.u64 	%rd9, [_Z10STREAM_AddPdS_S_m_param_1];
	ld.param.u64 	%rd10, [_Z10STREAM_AddPdS_S_m_param_2];
	ld.param.u64 	%rd11, [_Z10STREAM_AddPdS_S_m_param_3];
	mov.u32 	%r2, %tid.x;
	mov.u32 	%r3, %ctaid.x;
	mov.u32 	%r1, %ntid.x;
	mad.lo.s32 	%r4, %r3, %r1, %r2;
	cvt.u64.u32 	%rd16, %r4;
	setp.le.u64 	%p1, %rd11, %rd16;
	@%p1 bra 	$L__BB5_3;
	mov.u32 	%r5, %nctaid.x;
	mul.lo.s32 	%r6, %r1, %r5;
	cvt.u64.u32 	%rd2, %r6;
	cvta.to.global.u64 	%rd3, %rd8;
	cvta.to.global.u64 	%rd4, %rd9;
	cvta.to.global.u64 	%rd5, %rd10;
$L__BB5_2:
	shl.b64 	%rd12, %rd16, 3;
	add.s64 	%rd13, %rd3, %rd12;
	ld.global.f64 	%fd1, [%rd13];
	add.s64 	%rd14, %rd4, %rd12;
	ld.global.f64 	%fd2, [%rd14];
	add.f64 	%fd3, %fd1, %fd2;
	add.s64 	%rd15, %rd5, %rd12;
	st.global.f64 	[%rd15], %fd3;
	add.s64 	%rd16, %rd16, %rd2;
	setp.lt.u64 	%p2, %rd16, %rd11;
	@%p2 bra 	$L__BB5_2;
$L__BB5_3:
	ret;

}
	// .globl	_Z20STREAM_Add_OptimizedPdS_S_m
.visible .entry _Z20STREAM_Add_OptimizedPdS_S_m(
	.param .u64 .ptr .align 1 _Z20STREAM_Add_OptimizedPdS_S_m_param_0,
	.param .u64 .ptr .align 1 _Z20STREAM_Add_OptimizedPdS_S_m_param_1,
	.param .u64 .ptr .align 1 _Z20STREAM_Add_OptimizedPdS_S_m_param_2,
	.param .u64 _Z20STREAM_Add_OptimizedPdS_S_m_param_3
)
{
	.reg .pred 	%p<3>;
	.reg .b32 	%r<7>;
	.reg .b64 	%rd<14>;
	.reg .b64 	%fd<4>;

	ld.param.u64 	%rd2, [_Z20STREAM_Add_OptimizedPdS_S_m_param_0];
	ld.param.u64 	%rd3, [_Z20STREAM_Add_OptimizedPdS_S_m_param_1];
	ld.param.u64 	%rd4, [_Z20STREAM_Add_OptimizedPdS_S_m_param_2];
	ld.param.u64 	%rd5, [_Z20STREAM_Add_OptimizedPdS_S_m_param_3];
	mov.u32 	%r1, %ntid.x;
	mov.u32 	%r2, %nctaid.x;
	mul.lo.s32 	%r3, %r1, %r2;
	cvt.u64.u32 	%rd6, %r3;
	setp.gt.u64 	%p1, %rd5, %rd6;
	@%p1 bra 	$L__BB6_3;
	mov.u32 	%r4, %tid.x;
	mov.u32 	%r5, %ctaid.x;
	mad.lo.s32 	%r6, %r5, %r1, %r4;
	cvt.u64.u32 	%rd1, %r6;
	setp.le.u64 	%p2, %rd5, %rd1;
	@%p2 bra 	$L__BB6_3;
	cvta.to.global.u64 	%rd7, %rd2;
	shl.b64 	%rd8, %rd1, 3;
	add.s64 	%rd9, %rd7, %rd8;
	ld.global.f64 	%fd1, [%rd9];
	cvta.to.global.u64 	%rd10, %rd3;
	add.s64 	%rd11, %rd10, %rd8;
	ld.global.f64 	%fd2, [%rd11];
	add.f64 	%fd3, %fd1, %fd2;
	cvta.to.global.u64 	%rd12, %rd4;
	add.s64 	%rd13, %rd12, %rd8;
	st.global.f64 	[%rd13], %fd3;
$L__BB6_3:
	ret;

}
	// .globl	_Z12STREAM_TriadPdS_S_dm
.visible .entry _Z12STREAM_TriadPdS_S_dm(
	.param .u64 .ptr .align 1 _Z12STREAM_TriadPdS_S_dm_param_0,
	.param .u64 .ptr .align 1 _Z12STREAM_TriadPdS_S_dm_param_1,
	.param .u64 .ptr .align 1 _Z12STREAM_TriadPdS_S_dm_param_2,
	.param .f64 _Z12STREAM_TriadPdS_S_dm_param_3,
	.param .u64 _Z12STREAM_TriadPdS_S_dm_param_4
)
{
	.reg .pred 	%p<3>;
	.reg .b32 	%r<7>;
	.reg .b64 	%rd<17>;
	.reg .b64 	%fd<5>;

	ld.param.u64 	%rd8, [_Z12STREAM_TriadPdS_S_dm_param_0];
	ld.param.u64 	%rd9, [_Z12STREAM_TriadPdS_S_dm_param_1];
	ld.param.u64 	%rd10, [_Z12STREAM_TriadPdS_S_dm_param_2];
	ld.param.f64 	%fd1, [_Z12STREAM_TriadPdS_S_dm_param_3];
	ld.param.u64 	%rd11, [_Z12STREAM_TriadPdS_S_dm_param_4];
	mov.u32 	%r2, %tid.x;
	mov.u32 	%r3, %ctaid.x;
	mov.u32 	%r1, %ntid.x;
	mad.lo.s32 	%r4, %r3, %r1, %r2;
	cvt.u64.u32 	%rd16, %r4;
	setp.le.u64 	%p1, %rd11, %rd16;
	@%p1 bra 	$L__BB7_3;
	mov.u32 	%r5, %nctaid.x;
	mul.lo.s32 	%r6, %r1, %r5;
	cvt.u64.u32 	%rd2, %r6;
	cvta.to.global.u64 	%rd3, %rd8;
	cvta.to.global.u64 	%rd4, %rd9;
	cvta.to.global.u64 	%rd5, %rd10;
$L__BB7_2:
	shl.b64 	%rd12, %rd16, 3;
	add.s64 	%rd13, %rd3, %rd12;
	ld.global.f64 	%fd2, [%rd13];
	add.s64 	%rd14, %rd4, %rd12;
	ld.global.f64 	%fd3, [%rd14];
	fma.rn.f64 	%fd4, %fd1, %fd3, %fd2;
	add.s64 	%rd15, %rd5, %rd12;
	st.global.f64 	[%rd15], %fd4;
	add.s64 	%rd16, %rd16, %rd2;
	setp.lt.u64 	%p2, %rd16, %rd11;
	@%p2 bra 	$L__BB7_2;
$L__BB7_3:
	ret;

}
	// .globl	_Z22STREAM_Triad_OptimizedPdS_S_dm
.visible .entry _Z22STREAM_Triad_OptimizedPdS_S_dm(
	.param .u64 .ptr .align 1 _Z22STREAM_Triad_OptimizedPdS_S_dm_param_0,
	.param .u64 .ptr .align 1 _Z22STREAM_Triad_OptimizedPdS_S_dm_param_1,
	.param .u64 .ptr .align 1 _Z22STREAM_Triad_OptimizedPdS_S_dm_param_2,
	.param .f64 _Z22STREAM_Triad_OptimizedPdS_S_dm_param_3,
	.param .u64 _Z22STREAM_Triad_OptimizedPdS_S_dm_param_4
)
{
	.reg .pred 	%p<3>;
	.reg .b32 	%r<7>;
	.reg .b64 	%rd<14>;
	.reg .b64 	%fd<5>;

	ld.param.u64 	%rd2, [_Z22STREAM_Triad_OptimizedPdS_S_dm_param_0];
	ld.param.u64 	%rd3, [_Z22STREAM_Triad_OptimizedPdS_S_dm_param_1];
	ld.param.u64 	%rd4, [_Z22STREAM_Triad_OptimizedPdS_S_dm_param_2];
	ld.param.f64 	%fd1, [_Z22STREAM_Triad_OptimizedPdS_S_dm_param_3];
	ld.param.u64 	%rd5, [_Z22STREAM_Triad_OptimizedPdS_S_dm_param_4];
	mov.u32 	%r1, %ntid.x;
	mov.u32 	%r2, %nctaid.x;
	mul.lo.s32 	%r3, %r1, %r2;
	cvt.u64.u32 	%rd6, %r3;
	setp.gt.u64 	%p1, %rd5, %rd6;
	@%p1 bra 	$L__BB8_3;
	mov.u32 	%r4, %tid.x;
	mov.u32 	%r5, %ctaid.x;
	mad.lo.s32 	%r6, %r5, %r1, %r4;
	cvt.u64.u32 	%rd1, %r6;
	setp.le.u64 	%p2, %rd5, %rd1;
	@%p2 bra 	$L__BB8_3;
	cvta.to.global.u64 	%rd7, %rd2;
	shl.b64 	%rd8, %rd1, 3;
	add.s64 	%rd9, %rd7, %rd8;
	ld.global.f64 	%fd2, [%rd9];
	cvta.to.global.u64 	%rd10, %rd3;
	add.s64 	%rd11, %rd10, %rd8;
	ld.global.f64 	%fd3, [%rd11];
	fma.rn.f64 	%fd4, %fd1, %fd3, %fd2;
	cvta.to.global.u64 	%rd12, %rd4;
	add.s64 	%rd13, %rd12, %rd8;
	st.global.f64 	[%rd13], %fd4;
$L__BB8_3:
	ret;

}


// ===== COMPILED SASS (sm_100) =====

	.target	sm_100

	.elftype	@"ET_EXEC"


//--------------------- .note.nv.tkinfo           --------------------------
	.section	.note.nv.tkinfo,"",@"SHT_NOTE"
	.sectionflags	@"SHF_NOTE_NV_TKINFO"
	.tkinfo
        /*0018*/ 	.word	0x00000002
        /*0030*/ 	.string	""
        /*0030*/ 	.string	"ptxas"
        /*0030*/ 	.string	"Cuda compilation tools, release 13.0, V13.0.88"
        /*0030*/ 	.string	"Build cuda_13.0.r13.0/compiler.36424714_0"
        /*0030*/ 	.string	"-arch sm_100 -m 64 "



//--------------------- .note.nv.cuinfo           --------------------------
	.section	.note.nv.cuinfo,"",@"SHT_NOTE"
	.sectionflags	@"SHF_NOTE_NV_CUINFO"
        /*0018*/ 	.short	0x0002
        /*001a*/ 	.short	0x0064
        /*001c*/ 	.short	0x0082
	.zero		2


//--------------------- .nv.info                  --------------------------
	.section	.nv.info,"",@"SHT_CUDA_INFO"
	.align	4


	//----- nvinfo : EIATTR_REGCOUNT
	.align		4
        /*0000*/ 	.byte	0x04, 0x2f
        /*0002*/ 	.short	(.L_1 - .L_0)
	.align		4
.L_0:
        /*0004*/ 	.word	index@(_Z9set_arrayPddm)
        /*0008*/ 	.word	0x0000000a


	//----- nvinfo : EIATTR_FRAME_SIZE
	.align		4
.L_1:
        /*000c*/ 	.byte	0x04, 0x11
        /*000e*/ 	.short	(.L_3 - .L_2)
	.align		4
.L_2:
        /*0010*/ 	.word	index@(_Z9set_arrayPddm)
        /*0014*/ 	.word	0x00000000


	//----- nvinfo : EIATTR_REGCOUNT
	.align		4
.L_3:
        /*0018*/ 	.byte	0x04, 0x2f
        /*001a*/ 	.short	(.L_5 - .L_4)
	.align		4
.L_4:
        /*001c*/ 	.word	index@(_Z11STREAM_CopyPdS_m)
        /*0020*/ 	.word	0x0000000a


	//----- nvinfo : EIATTR_FRAME_SIZE
	.align		4
.L_5:
        /*0024*/ 	.byte	0x04, 0x11
        /*0026*/ 	.short	(.L_7 - .L_6)
	.align		4
.L_6:
        /*0028*/ 	.word	index@(_Z11STREAM_CopyPdS_m)
        /*002c*/ 	.word	0x00000000


	//----- nvinfo : EIATTR_REGCOUNT
	.align		4
.L_7:
        /*0030*/ 	.byte	0x04, 0x2f
        /*0032*/ 	.short	(.L_9 - .L_8)
	.align		4
.L_8:
        /*0034*/ 	.word	index@(_Z21STREAM_Copy_OptimizedPdS_m)
        /*0038*/ 	.word	0x00000008


	//----- nvinfo : EIATTR_FRAME_SIZE
	.align		4
.L_9:
        /*003c*/ 	.byte	0x04, 0x11
        /*003e*/ 	.short	(.L_11 - .L_10)
	.align		4
.L_10:
        /*0040*/ 	.word	index@(_Z21STREAM_Copy_OptimizedPdS_m)
        /*0044*/ 	.word	0x00000000


	//----- nvinfo : EIATTR_REGCOUNT
	.align		4
.L_11:
        /*0048*/ 	.byte	0x04, 0x2f
        /*004a*/ 	.short	(.L_13 - .L_12)
	.align		4
.L_12:
        /*004c*/ 	.word	index@(_Z12STREAM_ScalePdS_dm)
        /*0050*/ 	.word	0x0000000c


	//----- nvinfo : EIATTR_FRAME_SIZE
	.align		4
.L_13:
        /*0054*/ 	.byte	0x04, 0x11
        /*0056*/ 	.short	(.L_15 - .L_14)
	.align		4
.L_14:
        /*0058*/ 	.word	index@(_Z12STREAM_ScalePdS_dm)
        /*005c*/ 	.word	0x00000000


	//----- nvinfo : EIATTR_REGCOUNT
	.align		4
.L_15:
        /*0060*/ 	.byte	0x04, 0x2f
        /*0062*/ 	.short	(.L_17 - .L_16)
	.align		4
.L_16:
        /*0064*/ 	.word	index@(_Z22STREAM_Scale_OptimizedPdS_dm)
        /*0068*/ 	.word	0x0000000a


	//----- nvinfo : EIATTR_FRAME_SIZE
	.align		4
.L_17:
        /*006c*/ 	.byte	0x04, 0x11
        /*006e*/ 	.short	(.L_19 - .L_18)
	.align		4
.L_18:
        /*0070*/ 	.word	index@(_Z22STREAM_Scale_OptimizedPdS_dm)
        /*0074*/ 	.word	0x00000000


	//----- nvinfo : EIATTR_REGCOUNT
	.align		4
.L_19:
        /*0078*/ 	.byte	0x04, 0x2f
        /*007a*/ 	.short	(.L_21 - .L_20)
	.align		4
.L_20:
        /*007c*/ 	.word	index@(_Z10STREAM_AddPdS_S_m)
        /*0080*/ 	.word	0x0000000e


	//----- nvinfo : EIATTR_FRAME_SIZE
	.align		4
.L_21:
        /*0084*/ 	.byte	0x04, 0x11
        /*0086*/ 	.short	(.L_23 - .L_22)
	.align		4
.L_22:
        /*0088*/ 	.word	index@(_Z10STREAM_AddPdS_S_m)
        /*008c*/ 	.word	0x00000000


	//----- nvinfo : EIATTR_REGCOUNT
	.align		4
.L_23:
        /*0090*/ 	.byte	0x04, 0x2f
        /*0092*/ 	.short	(.L_25 - .L_24)
	.align		4
.L_24:
        /*0094*/ 	.word	index@(_Z20STREAM_Add_OptimizedPdS_S_m)
        /*0098*/ 	.word	0x0000000c


	//----- nvinfo : EIATTR_FRAME_SIZE
	.align		4
.L_25:
        /*009c*/ 	.byte	0x04, 0x11
        /*009e*/ 	.short	(.L_27 - .L_26)
	.align		4
.L_26:
        /*00a0*/ 	.word	index@(_Z20STREAM_Add_OptimizedPdS_S_m)
        /*00a4*/ 	.word	0x00000000


	//----- nvinfo : EIATTR_REGCOUNT
	.align		4
.L_27:
        /*00a8*/ 	.byte	0x04, 0x2f
        /*00aa*/ 	.short	(.L_29 - .L_28)
	.align		4
.L_28:
        /*00ac*/ 	.word	index@(_Z12STREAM_TriadPdS_S_dm)
        /*00b0*/ 	.word	0x0000000e


	//----- nvinfo : EIATTR_FRAME_SIZE
	.align		4
.L_29:
        /*00b4*/ 	.byte	0x04, 0x11
        /*00b6*/ 	.short	(.L_31 - .L_30)
	.align		4
.L_30:
        /*00b8*/ 	.word	index@(_Z12STREAM_TriadPdS_S_dm)
        /*00bc*/ 	.word	0x00000000


	//----- nvinfo : EIATTR_REGCOUNT
	.align		4
.L_31:
        /*00c0*/ 	.byte	0x04, 0x2f
        /*00c2*/ 	.short	(.L_33 - .L_32)
	.align		4
.L_32:
        /*00c4*/ 	.word	index@(_Z22STREAM_Triad_OptimizedPdS_S_dm)
        /*00c8*/ 	.word	0x0000000c


	//----- nvinfo : EIATTR_FRAME_SIZE
	.align		4
.L_33:
        /*00cc*/ 	.byte	0x04, 0x11
        /*00ce*/ 	.short	(.L_35 - .L_34)
	.align		4
.L_34:
        /*00d0*/ 	.word	index@(_Z22STREAM_Triad_OptimizedPdS_S_dm)
        /*00d4*/ 	.word	0x00000000


	//----- nvinfo : EIATTR_MIN_STACK_SIZE
	.align		4
.L_35:
        /*00d8*/ 	.byte	0x04, 0x12
        /*00da*/ 	.short	(.L_37 - .L_36)
	.align		4
.L_36:
        /*00dc*/ 	.word	index@(_Z22STREAM_Triad_OptimizedPdS_S_dm)
        /*00e0*/ 	.word	0x00000000


	//----- nvinfo : EIATTR_MIN_STACK_SIZE
	.align		4
.L_37:
        /*00e4*/ 	.byte	0x04, 0x12
        /*00e6*/ 	.short	(.L_39 - .L_38)
	.align		4
.L_38:
        /*00e8*/ 	.word	index@(_Z12STREAM_TriadPdS_S_dm)
        /*00ec*/ 	.word	0x00000000


	//----- nvinfo : EIATTR_MIN_STACK_SIZE
	.align		4
.L_39:
        /*00f0*/ 	.byte	0x04, 0x12
        /*00f2*/ 	.short	(.L_41 - .L_40)
	.align		4
.L_40:
        /*00f4*/ 	.word	index@(_Z20STREAM_Add_OptimizedPdS_S_m)
        /*00f8*/ 	.word	0x00000000


	//----- nvinfo : EIATTR_MIN_STACK_SIZE
	.align		4
.L_41:
        /*00fc*/ 	.byte	0x04, 0x12
        /*00fe*/ 	.short	(.L_43 - .L_42)
	.align		4
.L_42:
        /*0100*/ 	.word	index@(_Z10STREAM_AddPdS_S_m)
        /*0104*/ 	.word	0x00000000


	//----- nvinfo : EIATTR_MIN_STACK_SIZE
	.align		4
.L_43:
        /*0108*/ 	.byte	0x04, 0x12
        /*010a*/ 	.short	(.L_45 - .L_44)
	.align		4
.L_44:
        /*010c*/ 	.word	index@(_Z22STREAM_Scale_OptimizedPdS_dm)
        /*0110*/ 	.word	0x00000000


	//----- nvinfo : EIATTR_MIN_STACK_SIZE
	.align		4
.L_45:
        /*0114*/ 	.byte	0x04, 0x12
        /*0116*/ 	.short	(.L_47 - .L_46)
	.align		4
.L_46:
        /*0118*/ 	.word	index@(_Z12STREAM_ScalePdS_dm)
        /*011c*/ 	.word	0x00000000


	//----- nvinfo : EIATTR_MIN_STACK_SIZE
	.align		4
.L_47:
        /*0120*/ 	.byte	0x04, 0x12
        /*0122*/ 	.short	(.L_49 - .L_48)
	.align		4
.L_48:
        /*0124*/ 	.word	index@(_Z21STREAM_Copy_OptimizedPdS_m)
        /*0128*/ 	.word	0x00000000


	//----- nvinfo : EIATTR_MIN_STACK_SIZE
	.align		4
.L_49:
        /*012c*/ 	.byte	0x04, 0x12
        /*012e*/ 	.short	(.L_51 - .L_50)
	.align		4
.L_50:
        /*0130*/ 	.word	index@(_Z11STREAM_CopyPdS_m)
        /*0134*/ 	.word	0x00000000


	//----- nvinfo : EIATTR_MIN_STACK_SIZE
	.align		4
.L_51:
        /*0138*/ 	.byte	0x04, 0x12
        /*013a*/ 	.short	(.L_53 - .L_52)
	.align		4
.L_52:
        /*013c*/ 	.word	index@(_Z9set_arrayPddm)
        /*0140*/ 	.word	0x00000000
.L_53:


//--------------------- .nv.compat                --------------------------
	.section	.nv.compat,"",@"SHT_CUDA_COMPAT_INFO"
	.align	4
        /*0000*/ 	.byte	0x02, 0x09, 0x00, 0x00, 0x02, 0x02, 0x01, 0x00, 0x02, 0x05, 0x05, 0x00, 0x03, 0x07, 0x01, 0x01
        /*0010*/ 	.byte	0x02, 0x03, 0x00, 0x00, 0x02, 0x06, 0x01, 0x00, 0x04, 0x0b, 0x08, 0x00, 0x01, 0x00, 0x00, 0x00
        /*0020*/ 	.byte	0x00, 0x00, 0x00, 0x00


//--------------------- .nv.info._Z22STREAM_Triad_OptimizedPdS_S_dm --------------------------
	.section	.nv.info._Z22STREAM_Triad_OptimizedPdS_S_dm,"",@"SHT_CUDA_INFO"
	.sectionflags	@""
	.align	4


	//----- nvinfo : EIATTR_CUDA_API_VERSION
	.align		4
        /*0000*/ 	.byte	0x04, 0x37
        /*0002*/ 	.short	(.L_55 - .L_54)
.L_54:
        /*0004*/ 	.word	0x00000082


	//----- nvinfo : EIATTR_KPARAM_INFO
	.align		4
.L_55:
        /*0008*/ 	.byte	0x04, 0x17
        /*000a*/ 	.short	(.L_57 - .L_56)
.L_56:
        /*000c*/ 	.word	0x00000000
        /*0010*/ 	.short	0x0004
        /*0012*/ 	.short	0x0020
        /*0014*/ 	.byte	0x00, 0xf0, 0x21, 0x00


	//----- nvinfo : EIATTR_KPARAM_INFO
	.align		4
.L_57:
        /*0018*/ 	.byte	0x04, 0x17
        /*001a*/ 	.short	(.L_59 - .L_58)
.L_58:
        /*001c*/ 	.word	0x00000000
        /*0020*/ 	.short	0x0003
        /*0022*/ 	.short	0x0018
        /*0024*/ 	.byte	0x00, 0xf0, 0x21, 0x00


	//----- nvinfo : EIATTR_KPARAM_INFO
	.align		4
.L_59:
        /*0028*/ 	.byte	0x04, 0x17
        /*002a*/ 	.short	(.L_61 - .L_60)
.L_60:
        /*002c*/ 	.word	0x00000000
        /*0030*/ 	.short	0x0002
        /*0032*/ 	.short	0x0010
        /*0034*/ 	.byte	0x00, 0xf5, 0x21, 0x00


	//----- nvinfo : EIATTR_KPARAM_INFO
	.align		4
.L_61:
        /*0038*/ 	.byte	0x04, 0x17
        /*003a*/ 	.short	(.L_63 - .L_62)
.L_62:
        /*003c*/ 	.word	0x00000000
        /*0040*/ 	.short	0x0001
        /*0042*/ 	.short	0x0008
        /*0044*/ 	.byte	0x00, 0xf5, 0x21, 0x00


	//----- nvinfo : EIATTR_KPARAM_INFO
	.align		4
.L_63:
        /*0048*/ 	.byte	0x04, 0x17
        /*004a*/ 	.short	(.L_65 - .L_64)
.L_64:
        /*004c*/ 	.word	0x00000000
        /*0050*/ 	.short	0x0000
        /*0052*/ 	.short	0x0000
        /*0054*/ 	.byte	0x00, 0xf5, 0x21, 0x00


	//----- nvinfo : EIATTR_SPARSE_MMA_MASK
	.align		4
.L_65:
        /*0058*/ 	.byte	0x03, 0x50
        /*005a*/ 	.short	0x0000


	//----- nvinfo : EIATTR_MAXREG_COUNT
	.align		4
        /*005c*/ 	.byte	0x03, 0x1b
        /*005e*/ 	.short	0x00ff


	//----- nvinfo : EIATTR_MERCURY_ISA_VERSION
	.align		4
        /*0060*/ 	.byte	0x03, 0x5f
        /*0062*/ 	.short	0x0101


	//----- nvinfo : EIATTR_VRC_CTA_INIT_COUNT
	.align		4
        /*0064*/ 	.byte	0x02, 0x4a
	.zero		1
	.zero		1


	//----- nvinfo : EIATTR_EXIT_INSTR_OFFSETS
	.align		4
        /*0068*/ 	.byte	0x04, 0x1c
        /*006a*/ 	.short	(.L_67 - .L_66)


	//   ....[0]....
.L_66:
        /*006c*/ 	.word	0x00000070


	//   ....[1]....
        /*0070*/ 	.word	0x000000d0


	//   ....[2]....
        /*0074*/ 	.word	0x000001e0


	//----- nvinfo : EIATTR_CBANK_PARAM_SIZE
	.align		4
.L_67:
        /*0078*/ 	.byte	0x03, 0x19
        /*007a*/ 	.short	0x0028


	//----- nvinfo : EIATTR_PARAM_CBANK
	.align		4
        /*007c*/ 	.byte	0x04, 0x0a
        /*007e*/ 	.short	(.L_69 - .L_68)
	.align		4
.L_68:
        /*0080*/ 	.word	index@(.nv.constant0._Z22STREAM_Triad_OptimizedPdS_S_dm)
        /*0084*/ 	.short	0x0380
        /*0086*/ 	.short	0x0028


	//----- nvinfo : EIATTR_SW_WAR
	.align		4
.L_69:
        /*0088*/ 	.byte	0x04, 0x36
        /*008a*/ 	.short	(.L_71 - .L_70)
.L_70:
        /*008c*/ 	.word	0x00000008
.L_71:


//--------------------- .nv.info._Z12STREAM_TriadPdS_S_dm --------------------------
	.section	.nv.info._Z12STREAM_TriadPdS_S_dm,"",@"SHT_CUDA_INFO"
	.sectionflags	@""
	.align	4


	//----- nvinfo : EIATTR_CUDA_API_VERSION
	.align		4
        /*0000*/ 	.byte	0x04, 0x37
        /*0002*/ 	.short	(.L_73 - .L_72)
.L_72:
        /*0004*/ 	.word	0x00000082


	//----- nvinfo : EIATTR_KPARAM_INFO
	.align		4
.L_73:
        /*0008*/ 	.byte	0x04, 0x17
        /*000a*/ 	.short	(.L_75 - .L_74)
.L_74:
        /*000c*/ 	.word	0x00000000
        /*0010*/ 	.short	0x0004
        /*0012*/ 	.short	0x0020
        /*0014*/ 	.byte	0x00, 0xf0, 0x21, 0x00


	//----- nvinfo : EIATTR_KPARAM_INFO
	.align		4
.L_75:
        /*0018*/ 	.byte	0x04, 0x17
        /*001a*/ 	.short	(.L_77 - .L_76)
.L_76:
        /*001c*/ 	.word	0x00000000
        /*0020*/ 	.short	0x0003
        /*0022*/ 	.short	0x0018
        /*0024*/ 	.byte	0x00, 0xf0, 0x21, 0x00


	//----- nvinfo : EIATTR_KPARAM_INFO
	.align		4
.L_77:
        /*0028*/ 	.byte	0x04, 0x17
        /*002a*/ 	.short	(.L_79 - .L_78)
.L_78:
        /*002c*/ 	.word	0x00000000
        /*0030*/ 	.short	0x0002
        /*0032*/ 	.short	0x0010
        /*0034*/ 	.byte	0x00, 0xf5, 0x21, 0x00


	//----- nvinfo : EIATTR_KPARAM_INFO
	.align		4
.L_79:
        /*0038*/ 	.byte	0x04, 0x17
        /*003a*/ 	.short	(.L_81 - .L_80)
.L_80:
        /*003c*/ 	.word	0x00000000
        /*0040*/ 	.short	0x0001
        /*0042*/ 	.short	0x0008
        /*0044*/ 	.byte	0x00, 0xf5, 0x21, 0x00


	//----- nvinfo : EIATTR_KPARAM_INFO
	.align		4
.L_81:
        /*0048*/ 	.byte	0x04, 0x17
        /*004a*/ 	.short	(.L_83 - .L_82)
.L_82:
        /*004c*/ 	.word	0x00000000
        /*0050*/ 	.short	0x0000
        /*0052*/ 	.short	0x0000
        /*0054*/ 	.byte	0x00, 0xf5, 0x21, 0x00


	//----- nvinfo : EIATTR_SPARSE_MMA_MASK
	.align		4
.L_83:
        /*0058*/ 	.byte	0x03, 0x50
        /*005a*/ 	.short	0x0000


	//----- nvinfo : EIATTR_MAXREG_COUNT
	.align		4
        /*005c*/ 	.byte	0x03, 0x1b
        /*005e*/ 	.short	0x00ff


	//----- nvinfo : EIATTR_MERCURY_ISA_VERSION
	.align		4
        /*0060*/ 	.byte	0x03, 0x5f
        /*0062*/ 	.short	0x0101


	//----- nvinfo : EIATTR_VRC_CTA_INIT_COUNT
	.align		4
        /*0064*/ 	.byte	0x02, 0x4a
	.zero		1
	.zero		1


	//----- nvinfo : EIATTR_EXIT_INSTR_OFFSETS
	.align		4
        /*0068*/ 	.byte	0x04, 0x1c
        /*006a*/ 	.short	(.L_85 - .L_84)


	//   ....[0]....
.L_84:
        /*006c*/ 	.word	0x00000080


	//   ....[1]....
        /*0070*/ 	.word	0x00000220


	//----- nvinfo : EIATTR_CRS_STACK_SIZE
	.align		4
.L_85:
        /*0074*/ 	.byte	0x04, 0x1e
        /*0076*/ 	.short	(.L_87 - .L_86)
.L_86:
        /*0078*/ 	.word	0x00000000


	//----- nvinfo : EIATTR_CBANK_PARAM_SIZE
	.align		4
.L_87:
        /*007c*/ 	.byte	0x03, 0x19
        /*007e*/ 	.short	0x0028


	//----- nvinfo : EIATTR_PARAM_CBANK
	.align		4
        /*0080*/ 	.byte	0x04, 0x0a
        /*0082*/ 	.short	(.L_89 - .L_88)
	.align		4
.L_88:
        /*0084*/ 	.word	index@(.nv.constant0._Z12STREAM_TriadPdS_S_dm)
        /*0088*/ 	.short	0x0380
        /*008a*/ 	.short	0x0028


	//----- nvinfo : EIATTR_SW_WAR
	.align		4
.L_89:
        /*008c*/ 	.byte	0x04, 0x36
        /*008e*/ 	.short	(.L_91 - .L_90)
.L_90:
        /*0090*/ 	.word	0x00000008
.L_91:


//--------------------- .nv.info._Z20STREAM_Add_OptimizedPdS_S_m --------------------------
	.section	.nv.info._Z20STREAM_Add_OptimizedPdS_S_m,"",@"SHT_CUDA_INFO"
	.sectionflags	@""
	.align	4


	//----- nvinfo : EIATTR_CUDA_API_VERSION
	.align		4
        /*0000*/ 	.byte	0x04, 0x37
        /*0002*/ 	.short	(.L_93 - .L_92)
.L_92:
        /*0004*/ 	.word	0x00000082


	//----- nvinfo : EIATTR_KPARAM_INFO
	.align		4
.L_93:
        /*0008*/ 	.byte	0x04, 0x17
        /*000a*/ 	.short	(.L_95 - .L_94)
.L_94:
        /*000c*/ 	.word	0x00000000
        /*0010*/ 	.short	0x0003
        /*0012*/ 	.short	0x0018
        /*0014*/ 	.byte	0x00, 0xf0, 0x21, 0x00


	//----- nvinfo : EIATTR_KPARAM_INFO
	.align		4
.L_95:
        /*0018*/ 	.byte	0x04, 0x17
        /*001a*/ 	.short	(.L_97 - .L_96)
.L_96:
        /*001c*/ 	.word	0x00000000
        /*0020*/ 	.short	0x0002
        /*0022*/ 	.short	0x0010
        /*0024*/ 	.byte	0x00, 0xf5, 0x21, 0x00


	//----- nvinfo : EIATTR_KPARAM_INFO
	.align		4
.L_97:
        /*0028*/ 	.byte	0x04, 0x17
        /*002a*/ 	.short	(.L_99 - .L_98)
.L_98:
        /*002c*/ 	.word	0x00000000
        /*0030*/ 	.short	0x0001
        /*0032*/ 	.short	0x0008
        /*0034*/ 	.byte	0x00, 0xf5, 0x21, 0x00


	//----- nvinfo : EIATTR_KPARAM_INFO
	.align		4
.L_99:
        /*0038*/ 	.byte	0x04, 0x17
        /*003a*/ 	.short	(.L_101 - .L_100)
.L_100:
        /*003c*/ 	.word	0x00000000
        /*0040*/ 	.short	0x0000
        /*0042*/ 	.short	0x0000
        /*0044*/ 	.byte	0x00, 0xf5, 0x21, 0x00


	//----- nvinfo : EIATTR_SPARSE_MMA_MASK
	.align		4
.L_101:
        /*0048*/ 	.byte	0x03, 0x50
        /*004a*/ 	.short	0x0000


	//----- nvinfo : EIATTR_MAXREG_COUNT
	.align		4
        /*004c*/ 	.byte	0x03, 0x1b
        /*004e*/ 	.short	0x00ff


	//----- nvinfo : EIATTR_MERCURY_ISA_VERSION
	.align		4
        /*0050*/ 	.byte	0x03, 0x5f
        /*0052*/ 	.short	0x0101


	//----- nvinfo : EIATTR_VRC_CTA_INIT_COUNT
	.align		4
        /*0054*/ 	.byte	0x02, 0x4a
	.zero		1
	.zero		1


	//----- nvinfo : EIATTR_EXIT_INSTR_OFFSETS
	.align		4
        /*0058*/ 	.byte	0x04, 0x1c
        /*005a*/ 	.short	(.L_103 - .L_102)


	//   ....[0]....
.L_102:
        /*005c*/ 	.word	0x00000070


	//   ....[1]....
        /*0060*/ 	.word	0x000000d0


	//   ....[2]....
        /*0064*/ 	.word	0x000001d0


	//----- nvinfo : EIATTR_CBANK_PARAM_SIZE
	.align		4
.L_103:
        /*0068*/ 	.byte	0x03, 0x19
        /*006a*/ 	.short	0x0020


	//----- nvinfo : EIATTR_PARAM_CBANK
	.align		4
        /*006c*/ 	.byte	0x04, 0x0a
        /*006e*/ 	.short	(.L_105 - .L_104)
	.align		4
.L_104:
        /*0070*/ 	.word	index@(.nv.constant0._Z20STREAM_Add_OptimizedPdS_S_m)
        /*0074*/ 	.short	0x0380
        /*0076*/ 	.short	0x0020


	//----- nvinfo : EIATTR_SW_WAR
	.align		4
.L_105:
        /*0078*/ 	.byte	0x04, 0x36
        /*007a*/ 	.short	(.L_107 - .L_106)
.L_106:
        /*007c*/ 	.word	0x00000008
.L_107:


//--------------------- .nv.info._Z10STREAM_AddPdS_S_m --------------------------
	.section	.nv.info._Z10STREAM_AddPdS_S_m,"",@"SHT_CUDA_INFO"
	.sectionflags	@""
	.align	4


	//----- nvinfo : EIATTR_CUDA_API_VERSION
	.align		4
        /*0000*/ 	.byte	0x04, 0x37
        /*0002*/ 	.short	(.L_109 - .L_108)
.L_108:
        /*0004*/ 	.word	0x00000082


	//----- nvinfo : EIATTR_KPARAM_INFO
	.align		4
.L_109:
        /*0008*/ 	.byte	0x04, 0x17
        /*000a*/ 	.short	(.L_111 - .L_110)
.L_110:
        /*000c*/ 	.word	0x00000000
        /*0010*/ 	.short	0x0003
        /*0012*/ 	.short	0x0018
        /*0014*/ 	.byte	0x00, 0xf0, 0x21, 0x00


	//----- nvinfo : EIATTR_KPARAM_INFO
	.align		4
.L_111:
        /*0018*/ 	.byte	0x04, 0x17
        /*001a*/ 	.short	(.L_113 - .L_112)
.L_112:
        /*001c*/ 	.word	0x00000000
        /*0020*/ 	.short	0x0002
        /*0022*/ 	.short	0x0010
        /*0024*/ 	.byte	0x00, 0xf5, 0x21, 0x00


	//----- nvinfo : EIATTR_KPARAM_INFO
	.align		4
.L_113:
        /*0028*/ 	.byte	0x04, 0x17
        /*002a*/ 	.short	(.L_115 - .L_114)
.L_114:
        /*002c*/ 	.word	0x00000000
        /*0030*/ 	.short	0x0001
        /*0032*/ 	.short	0x0008
        /*0034*/ 	.byte	0x00, 0xf5, 0x21, 0x00


	//----- nvinfo : EIATTR_KPARAM_INFO
	.align		4
.L_115:
        /*0038*/ 	.byte	0x04, 0x17
        /*003a*/ 	.short	(.L_117 - .L_116)
.L_116:
        /*003c*/ 	.word	0x00000000
        /*0040*/ 	.short	0x0000
        /*0042*/ 	.short	0x0000
        /*0044*/ 	.byte	0x00, 0xf5, 0x21, 0x00


	//----- nvinfo : EIATTR_SPARSE_MMA_MASK
	.align		4
.L_117:
        /*0048*/ 	.byte	0x03, 0x50
        /*004a*/ 	.short	0x0000


	//----- nvinfo : EIATTR_MAXREG_COUNT
	.align		4
        /*004c*/ 	.byte	0x03, 0x1b
        /*004e*/ 	.short	0x00ff


	//----- nvinfo : EIATTR_MERCURY_ISA_VERSION
	.align		4
        /*0050*/ 	.byte	0x03, 0x5f
        /*0052*/ 	.short	0x0101


	//----- nvinfo : EIATTR_VRC_CTA_INIT_COUNT
	.align		4
        /*0054*/ 	.byte	0x02, 0x4a
	.zero		1
	.zero		1


	//----- nvinfo : EIATTR_EXIT_INSTR_OFFSETS
	.align		4
        /*0058*/ 	.byte	0x04, 0x1c
        /*005a*/ 	.short	(.L_119 - .L_118)


	//   ....[0]....
.L_118:
        /*005c*/ 	.word	0x00000080


	//   ....[1]....
        /*0060*/ 	.word	0x00000210


	//----- nvinfo : EIATTR_CRS_STACK_SIZE
	.align		4
.L_119:
        /*0064*/ 	.byte	0x04, 0x1e
        /*0066*/ 	.short	(.L_121 - .L_120)
.L_120:
        /*0068*/ 	.word	0x00000000


	//----- nvinfo : EIATTR_CBANK_PARAM_SIZE
	.align		4
.L_121:
        /*006c*/ 	.byte	0x03, 0x19
        /*006e*/ 	.short	0x0020


	//----- nvinfo : EIATTR_PARAM_CBANK
	.align		4
        /*0070*/ 	.byte	0x04, 0x0a
        /*0072*/ 	.short	(.L_123 - .L_122)
	.align		4
.L_122:
        /*0074*/ 	.word	index@(.nv.constant0._Z10STREAM_AddPdS_S_m)
        /*0078*/ 	.short	0x0380
        /*007a*/ 	.short	0x0020


	//----- nvinfo : EIATTR_SW_WAR
	.align		4
.L_123:
        /*007c*/ 	.byte	0x04, 0x36
        /*007e*/ 	.short	(.L_125 - .L_124)
.L_124:
        /*0080*/ 	.word	0x00000008
.L_125:


//--------------------- .nv.info._Z22STREAM_Scale_OptimizedPdS_dm --------------------------
	.section	.nv.info._Z22STREAM_Scale_OptimizedPdS_dm,"",@"SHT_CUDA_INFO"
	.sectionflags	@""
	.align	4


	//----- nvinfo : EIATTR_CUDA_API_VERSION
	.align		4
        /*0000*/ 	.byte	0x04, 0x37
        /*0002*/ 	.short	(.L_127 - .L_126)
.L_126:
        /*0004*/ 	.word	0x00000082


	//----- nvinfo : EIATTR_KPARAM_INFO
	.align		4
.L_127:
        /*0008*/ 	.byte	0x04, 0x17
        /*000a*/ 	.short	(.L_129 - .L_128)
.L_128:
        /*000c*/ 	.word	0x00000000
        /*0010*/ 	.short	0x0003
        /*0012*/ 	.short	0x0018
        /*0014*/ 	.byte	0x00, 0xf0, 0x21, 0x00


	//----- nvinfo : EIATTR_KPARAM_INFO
	.align		4
.L_129:
        /*0018*/ 	.byte	0x04, 0x17
        /*001a*/ 	.short	(.L_131 - .L_130)
.L_130:
        /*001c*/ 	.word	0x00000000
        /*0020*/ 	.short	0x0002
        /*0022*/ 	.short	0x0010
        /*0024*/ 	.byte	0x00, 0xf0, 0x21, 0x00


	//----- nvinfo : EIATTR_KPARAM_INFO
	.align		4
.L_131:
        /*0028*/ 	.byte	0x04, 0x17
        /*002a*/ 	.short	(.L_133 - .L_132)
.L_132:
        /*002c*/ 	.word	0x00000000
        /*0030*/ 	.short	0x0001
        /*0032*/ 	.short	0x0008
        /*0034*/ 	.byte	0x00, 0xf5, 0x21, 0x00


	//----- nvinfo : EIATTR_KPARAM_INFO
	.align		4
.L_133:
        /*0038*/ 	.byte	0x04, 0x17
        /*003a*/ 	.short	(.L_135 - .L_134)
.L_134:
        /*003c*/ 	.word	0x00000000
        /*0040*/ 	.short	0x0000
        /*0042*/ 	.short	0x0000
        /*0044*/ 	.byte	0x00, 0xf5, 0x21, 0x00


	//----- nvinfo : EIATTR_SPARSE_MMA_MASK
	.align		4
.L_135:
        /*0048*/ 	.byte	0x03, 0x50
        /*004a*/ 	.short	0x0000


	//----- nvinfo : EIATTR_MAXREG_COUNT
	.align		4
        /*004c*/ 	.byte	0x03, 0x1b
        /*004e*/ 	.short	0x00ff


	//----- nvinfo : EIATTR_MERCURY_ISA_VERSION
	.align		4
        /*0050*/ 	.byte	0x03, 0x5f
        /*0052*/ 	.short	0x0101


	//----- nvinfo : EIATTR_VRC_CTA_INIT_COUNT
	.align		4
        /*0054*/ 	.byte	0x02, 0x4a
	.zero		1
	.zero		1


	//----- nvinfo : EIATTR_EXIT_INSTR_OFFSETS
	.align		4
        /*0058*/ 	.byte	0x04, 0x1c
        /*005a*/ 	.short	(.L_137 - .L_136)


	//   ....[0]....
.L_136:
        /*005c*/ 	.word	0x00000070


	//   ....[1]....
        /*0060*/ 	.word	0x000000d0


	//   ....[2]....
        /*0064*/ 	.word	0x000001a0


	//----- nvinfo : EIATTR_CBANK_PARAM_SIZE
	.align		4
.L_137:
        /*0068*/ 	.byte	0x03, 0x19
        /*006a*/ 	.short	0x0020


	//----- nvinfo : EIATTR_PARAM_CBANK
	.align		4
        /*006c*/ 	.byte	0x04, 0x0a
        /*006e*/ 	.short	(.L_139 - .L_138)
	.align		4
.L_138:
        /*0070*/ 	.word	index@(.nv.constant0._Z22STREAM_Scale_OptimizedPdS_dm)
        /*0074*/ 	.short	0x0380
        /*0076*/ 	.short	0x0020


	//----- nvinfo : EIATTR_SW_WAR
	.align		4
.L_139:
        /*0078*/ 	.byte	0x04, 0x36
        /*007a*/ 	.short	(.L_141 - .L_140)
.L_140:
        /*007c*/ 	.word	0x00000008
.L_141:


//--------------------- .nv.info._Z12STREAM_ScalePdS_dm --------------------------
	.section	.nv.info._Z12STREAM_ScalePdS_dm,"",@"SHT_CUDA_INFO"
	.sectionflags	@""
	.align	4


	//----- nvinfo : EIATTR_CUDA_API_VERSION
	.align		4
        /*0000*/ 	.byte	0x04, 0x37
        /*0002*/ 	.short	(.L_143 - .L_142)
.L_142:
        /*0004*/ 	.word	0x00000082


	//----- nvinfo : EIATTR_KPARAM_INFO
	.align		4
.L_143:
        /*0008*/ 	.byte	0x04, 0x17
        /*000a*/ 	.short	(.L_145 - .L_144)
.L_144:
        /*000c*/ 	.word	0x00000000
        /*0010*/ 	.short	0x0003
        /*0012*/ 	.short	0x0018
        /*0014*/ 	.byte	0x00, 0xf0, 0x21, 0x00


	//----- nvinfo : EIATTR_KPARAM_INFO
	.align		4
.L_145:
        /*0018*/ 	.byte	0x04, 0x17
        /*001a*/ 	.short	(.L_147 - .L_146)
.L_146:
        /*001c*/ 	.word	0x00000000
        /*0020*/ 	.short	0x0002
        /*0022*/ 	.short	0x0010
        /*0024*/ 	.byte	0x00, 0xf0, 0x21, 0x00


	//----- nvinfo : EIATTR_KPARAM_INFO
	.align		4
.L_147:
        /*0028*/ 	.byte	0x04, 0x17
        /*002a*/ 	.short	(.L_149 - .L_148)
.L_148:
        /*002c*/ 	.word	0x00000000
        /*0030*/ 	.short	0x0001
        /*0032*/ 	.short	0x0008
        /*0034*/ 	.byte	0x00, 0xf5, 0x21, 0x00


	//----- nvinfo : EIATTR_KPARAM_INFO
	.align		4
.L_149:
        /*0038*/ 	.byte	0x04, 0x17
        /*003a*/ 	.short	(.L_151 - .L_150)
.L_150:
        /*003c*/ 	.word	0x00000000
        /*0040*/ 	.short	0x0000
        /*0042*/ 	.short	0x0000
        /*0044*/ 	.byte	0x00, 0xf5, 0x21, 0x00


	//----- nvinfo : EIATTR_SPARSE_MMA_MASK
	.align		4
.L_151:
        /*0048*/ 	.byte	0x03, 0x50
        /*004a*/ 	.short	0x0000


	//----- nvinfo : EIATTR_MAXREG_COUNT
	.align		4
        /*004c*/ 	.byte	0x03, 0x1b
        /*004e*/ 	.short	0x00ff


	//----- nvinfo : EIATTR_MERCURY_ISA_VERSION
	.align		4
        /*0050*/ 	.byte	0x03, 0x5f
        /*0052*/ 	.short	0x0101


	//----- nvinfo : EIATTR_VRC_CTA_INIT_COUNT
	.align		4
        /*0054*/ 	.byte	0x02, 0x4a
	.zero		1
	.zero		1


	//----- nvinfo : EIATTR_EXIT_INSTR_OFFSETS
	.align		4
        /*0058*/ 	.byte	0x04, 0x1c
        /*005a*/ 	.short	(.L_153 - .L_152)


	//   ....[0]....
.L_152:
        /*005c*/ 	.word	0x00000080


	//   ....[1]....
        /*0060*/ 	.word	0x000001e0


	//----- nvinfo : EIATTR_CRS_STACK_SIZE
	.align		4
.L_153:
        /*0064*/ 	.byte	0x04, 0x1e
        /*0066*/ 	.short	(.L_155 - .L_154)
.L_154:
        /*0068*/ 	.word	0x00000000


	//----- nvinfo : EIATTR_CBANK_PARAM_SIZE
	.align		4
.L_155:
        /*006c*/ 	.byte	0x03, 0x19
        /*006e*/ 	.short	0x0020


	//----- nvinfo : EIATTR_PARAM_CBANK
	.align		4
        /*0070*/ 	.byte	0x04, 0x0a
        /*0072*/ 	.short	(.L_157 - .L_156)
	.align		4
.L_156:
        /*0074*/ 	.word	index@(.nv.constant0._Z12STREAM_ScalePdS_dm)
        /*0078*/ 	.short	0x0380
        /*007a*/ 	.short	0x0020


	//----- nvinfo : EIATTR_SW_WAR
	.align		4
.L_157:
        /*007c*/ 	.byte	0x04, 0x36
        /*007e*/ 	.short	(.L_159 - .L_158)
.L_158:
        /*0080*/ 	.word	0x00000008
.L_159:


//--------------------- .nv.info._Z21STREAM_Copy_OptimizedPdS_m --------------------------
	.section	.nv.info._Z21STREAM_Copy_OptimizedPdS_m,"",@"SHT_CUDA_INFO"
	.sectionflags	@""
	.align	4


	//----- nvinfo : EIATTR_CUDA_API_VERSION
	.align		4
        /*0000*/ 	.byte	0x04, 0x37
        /*0002*/ 	.short	(.L_161 - .L_160)
.L_160:
        /*0004*/ 	.word	0x00000082


	//----- nvinfo : EIATTR_KPARAM_INFO
	.align		4
.L_161:
        /*0008*/ 	.byte	0x04, 0x17
        /*000a*/ 	.short	(.L_163 - .L_162)
.L_162:
        /*000c*/ 	.word	0x00000000
        /*0010*/ 	.short	0x0002
        /*0012*/ 	.short	0x0010
        /*0014*/ 	.byte	0x00, 0xf0, 0x21, 0x00


	//----- nvinfo : EIATTR_KPARAM_INFO
	.align		4
.L_163:
        /*0018*/ 	.byte	0x04, 0x17
        /*001a*/ 	.short	(.L_165 - .L_164)
.L_164:
        /*001c*/ 	.word	0x00000000
        /*0020*/ 	.short	0x0001
        /*0022*/ 	.short	0x0008
        /*0024*/ 	.byte	0x00, 0xf5, 0x21, 0x00


	//----- nvinfo : EIATTR_KPARAM_INFO
	.align		4
.L_165:
        /*0028*/ 	.byte	0x04, 0x17
        /*002a*/ 	.short	(.L_167 - .L_166)
.L_166:
        /*002c*/ 	.word	0x00000000
        /*0030*/ 	.short	0x0000
        /*0032*/ 	.short	0x0000
        /*0034*/ 	.byte	0x00, 0xf5, 0x21, 0x00


	//----- nvinfo : EIATTR_SPARSE_MMA_MASK
	.align		4
.L_167:
        /*0038*/ 	.byte	0x03, 0x50
        /*003a*/ 	.short	0x0000


	//----- nvinfo : EIATTR_MAXREG_COUNT
	.align		4
        /*003c*/ 	.byte	0x03, 0x1b
        /*003e*/ 	.short	0x00ff


	//----- nvinfo : EIATTR_MERCURY_ISA_VERSION
	.align		4
        /*0040*/ 	.byte	0x03, 0x5f
        /*0042*/ 	.short	0x0101


	//----- nvinfo : EIATTR_VRC_CTA_INIT_COUNT
	.align		4
        /*0044*/ 	.byte	0x02, 0x4a
	.zero		1
	.zero		1


	//----- nvinfo : EIATTR_EXIT_INSTR_OFFSETS
	.align		4
        /*0048*/ 	.byte	0x04, 0x1c
        /*004a*/ 	.short	(.L_169 - .L_168)


	//   ....[0]....
.L_168:
        /*004c*/ 	.word	0x00000070


	//   ....[1]....
        /*0050*/ 	.word	0x000000d0


	//   ....[2]....
        /*0054*/ 	.word	0x00000180


	//----- nvinfo : EIATTR_CBANK_PARAM_SIZE
	.align		4
.L_169:
        /*0058*/ 	.byte	0x03, 0x19
        /*005a*/ 	.short	0x0018


	//----- nvinfo : EIATTR_PARAM_CBANK
	.align		4
        /*005c*/ 	.byte	0x04, 0x0a
        /*005e*/ 	.short	(.L_171 - .L_170)
	.align		4
.L_170:
        /*0060*/ 	.word	index@(.nv.constant0._Z21STREAM_Copy_OptimizedPdS_m)
        /*0064*/ 	.short	0x0380
        /*0066*/ 	.short	0x0018


	//----- nvinfo : EIATTR_SW_WAR
	.align		4
.L_171:
        /*0068*/ 	.byte	0x04, 0x36
        /*006a*/ 	.short	(.L_173 - .L_172)
.L_172:
        /*006c*/ 	.word	0x00000008
.L_173:


//--------------------- .nv.info._Z11STREAM_CopyPdS_m --------------------------
	.section	.nv.info._Z11STREAM_CopyPdS_m,"",@"SHT_CUDA_INFO"
	.sectionflags	@""
	.align	4


	//----- nvinfo : EIATTR_CUDA_API_VERSION
	.align		4
        /*0000*/ 	.byte	0x04, 0x37
        /*0002*/ 	.short	(.L_175 - .L_174)
.L_174:
        /*0004*/ 	.word	0x00000082


	//----- nvinfo : EIATTR_KPARAM_INFO
	.align		4
.L_175:
        /*0008*/ 	.byte	0x04, 0x17
        /*000a*/ 	.short	(.L_177 - .L_176)
.L_176:
        /*000c*/ 	.word	0x00000000
        /*0010*/ 	.short	0x0002
        /*0012*/ 	.short	0x0010
        /*0014*/ 	.byte	0x00, 0xf0, 0x21, 0x00


	//----- nvinfo : EIATTR_KPARAM_INFO
	.align		4
.L_177:
        /*0018*/ 	.byte	0x04, 0x17
        /*001a*/ 	.short	(.L_179 - .L_178)
.L_178:
        /*001c*/ 	.word	0x00000000
        /*0020*/ 	.short	0x0001
        /*0022*/ 	.short	0x0008
        /*0024*/ 	.byte	0x00, 0xf5, 0x21, 0x00


	//----- nvinfo : EIATTR_KPARAM_INFO
	.align		4
.L_179:
        /*0028*/ 	.byte	0x04, 0x17
        /*002a*/ 	.short	(.L_181 - .L_180)
.L_180:
        /*002c*/ 	.word	0x00000000
        /*0030*/ 	.short	0x0000
        /*0032*/ 	.short	0x0000
        /*0034*/ 	.byte	0x00, 0xf5, 0x21, 0x00


	//----- nvinfo : EIATTR_SPARSE_MMA_MASK
	.align		4
.L_181:
        /*0038*/ 	.byte	0x03, 0x50
        /*003a*/ 	.short	0x0000


	//----- nvinfo : EIATTR_MAXREG_COUNT
	.align		4
        /*003c*/ 	.byte	0x03, 0x1b
        /*003e*/ 	.short	0x00ff


	//----- nvinfo : EIATTR_MERCURY_ISA_VERSION
	.align		4
        /*0040*/ 	.byte	0x03, 0x5f
        /*0042*/ 	.short	0x0101


	//----- nvinfo : EIATTR_VRC_CTA_INIT_COUNT
	.align		4
        /*0044*/ 	.byte	0x02, 0x4a
	.zero		1
	.zero		1


	//----- nvinfo : EIATTR_EXIT_INSTR_OFFSETS
	.align		4
        /*0048*/ 	.byte	0x04, 0x1c
        /*004a*/ 	.short	(.L_183 - .L_182)


	//   ....[0]....
.L_182:
        /*004c*/ 	.word	0x00000080


	//   ....[1]....
        /*0050*/ 	.word	0x000001c0


	//----- nvinfo : EIATTR_CRS_STACK_SIZE
	.align		4
.L_183:
        /*0054*/ 	.byte	0x04, 0x1e
        /*0056*/ 	.short	(.L_185 - .L_184)
.L_184:
        /*0058*/ 	.word	0x00000000


	//----- nvinfo : EIATTR_CBANK_PARAM_SIZE
	.align		4
.L_185:
        /*005c*/ 	.byte	0x03, 0x19
        /*005e*/ 	.short	0x0018


	//----- nvinfo : EIATTR_PARAM_CBANK
	.align		4
        /*0060*/ 	.byte	0x04, 0x0a
        /*0062*/ 	.short	(.L_187 - .L_186)
	.align		4
.L_186:
        /*0064*/ 	.word	index@(.nv.constant0._Z11STREAM_CopyPdS_m)
        /*0068*/ 	.short	0x0380
        /*006a*/ 	.short	0x0018


	//----- nvinfo : EIATTR_SW_WAR
	.align		4
.L_187:
        /*006c*/ 	.byte	0x04, 0x36
        /*006e*/ 	.short	(.L_189 - .L_188)
.L_188:
        /*0070*/ 	.word	0x00000008
.L_189:


//--------------------- .nv.info._Z9set_arrayPddm --------------------------
	.section	.nv.info._Z9set_arrayPddm,"",@"SHT_CUDA_INFO"
	.sectionflags	@""
	.align	4


	//----- nvinfo : EIATTR_CUDA_API_VERSION
	.align		4
        /*0000*/ 	.byte	0x04, 0x37
        /*0002*/ 	.short	(.L_191 - .L_190)
.L_190:
        /*0004*/ 	.word	0x00000082


	//----- nvinfo : EIATTR_KPARAM_INFO
	.align		4
.L_191:
        /*0008*/ 	.byte	0x04, 0x17
        /*000a*/ 	.short	(.L_193 - .L_192)
.L_192:
        /*000c*/ 	.word	0x00000000
        /*0010*/ 	.short	0x0002
        /*0012*/ 	.short	0x0010
        /*0014*/ 	.byte	0x00, 0xf0, 0x21, 0x00


	//----- nvinfo : EIATTR_KPARAM_INFO
	.align		4
.L_193:
        /*0018*/ 	.byte	0x04, 0x17
        /*001a*/ 	.short	(.L_195 - .L_194)
.L_194:
        /*001c*/ 	.word	0x00000000
        /*0020*/ 	.short	0x0001
        /*0022*/ 	.short	0x0008
        /*0024*/ 	.byte	0x00, 0xf0, 0x21, 0x00


	//----- nvinfo : EIATTR_KPARAM_INFO
	.align		4
.L_195:
        /*0028*/ 	.byte	0x04, 0x17
        /*002a*/ 	.short	(.L_197 - .L_196)
.L_196:
        /*002c*/ 	.word	0x00000000
        /*0030*/ 	.short	0x0000
        /*0032*/ 	.short	0x0000
        /*0034*/ 	.byte	0x00, 0xf5, 0x21, 0x00


	//----- nvinfo : EIATTR_SPARSE_MMA_MASK
	.align		4
.L_197:
        /*0038*/ 	.byte	0x03, 0x50
        /*003a*/ 	.short	0x0000


	//----- nvinfo : EIATTR_MAXREG_COUNT
	.align		4
        /*003c*/ 	.byte	0x03, 0x1b
        /*003e*/ 	.short	0x00ff


	//----- nvinfo : EIATTR_MERCURY_ISA_VERSION
	.align		4
        /*0040*/ 	.byte	0x03, 0x5f
        /*0042*/ 	.short	0x0101


	//----- nvinfo : EIATTR_VRC_CTA_INIT_COUNT
	.align		4
        /*0044*/ 	.byte	0x02, 0x4a
	.zero		1
	.zero		1


	//----- nvinfo : EIATTR_EXIT_INSTR_OFFSETS
	.align		4
        /*0048*/ 	.byte	0x04, 0x1c
        /*004a*/ 	.short	(.L_199 - .L_198)


	//   ....[0]....
.L_198:
        /*004c*/ 	.word	0x00000080


	//   ....[1]....
        /*0050*/ 	.word	0x00000180


	//----- nvinfo : EIATTR_CRS_STACK_SIZE
	.align		4
.L_199:
        /*0054*/ 	.byte	0x04, 0x1e
        /*0056*/ 	.short	(.L_201 - .L_200)
.L_200:
        /*0058*/ 	.word	0x00000000


	//----- nvinfo : EIATTR_CBANK_PARAM_SIZE
	.align		4
.L_201:
        /*005c*/ 	.byte	0x03, 0x19
        /*005e*/ 	.short	0x0018


	//----- nvinfo : EIATTR_PARAM_CBANK
	.align		4
        /*0060*/ 	.byte	0x04, 0x0a
        /*0062*/ 	.short	(.L_203 - .L_202)
	.align		4
.L_202:
        /*0064*/ 	.word	index@(.nv.constant0._Z9set_arrayPddm)
        /*0068*/ 	.short	0x0380
        /*006a*/ 	.short	0x0018


	//----- nvinfo : EIATTR_SW_WAR
	.align		4
.L_203:
        /*006c*/ 	.byte	0x04, 0x36
        /*006e*/ 	.short	(.L_205 - .L_204)
.L_204:
        /*0070*/ 	.word	0x00000008
.L_205:


//--------------------- .nv.callgraph             --------------------------
	.section	.nv.callgraph,"",@"SHT_CUDA_CALLGRAPH"
	.align	4
	.sectionentsize	8
	.align		4
        /*0000*/ 	.word	0x00000000
	.align		4
        /*0004*/ 	.word	0xffffffff
	.align		4
        /*0008*/ 	.word	0x00000000
	.align		4
        /*000c*/ 	.word	0xfffffffe
	.align		4
        /*0010*/ 	.word	0x00000000
	.align		4
        /*0014*/ 	.word	0xfffffffd
	.align		4
        /*0018*/ 	.word	0x00000000
	.align		4
        /*001c*/ 	.word	0xfffffffc


//--------------------- .text._Z22STREAM_Triad_OptimizedPdS_S_dm --------------------------
	.section	.text._Z22STREAM_Triad_OptimizedPdS_S_dm,"ax",@progbits
	.align	128
        .global         _Z22STREAM_Triad_OptimizedPdS_S_dm
        .type           _Z22STREAM_Triad_OptimizedPdS_S_dm,@function
        .size           _Z22STREAM_Triad_OptimizedPdS_S_dm,(.L_x_14 - _Z22STREAM_Triad_OptimizedPdS_S_dm)
        .other          _Z22STREAM_Triad_OptimizedPdS_S_dm,@"STO_CUDA_ENTRY STV_DEFAULT"
_Z22STREAM_Triad_OptimizedPdS_S_dm:
.text._Z22STREAM_Triad_OptimizedPdS_S_dm:
[----:B------:R-:W-:Y:S01]  /*0000*/  LDC R1, c[0x0][0x37c] ;  /* 0x0000df00ff017b82 */ /* 0x000fe20000000800 */
[----:B------:R-:W0:Y:S07]  /*0010*/  LDCU UR5, c[0x0][0x360] ;  /* 0x00006c00ff0577ac */ /* 0x000e2e0008000800 */
[----:B------:R-:W1:Y:S01]  /*0020*/  LDC.64 R4, c[0x0][0x3a0] ;  /* 0x0000e800ff047b82 */ /* 0x000e620000000a00 */
[----:B------:R-:W0:Y:S02]  /*0030*/  LDCU UR4, c[0x0][0x370] ;  /* 0x00006e00ff0477ac */ /* 0x000e240008000800 */
[----:B0-----:R-:W-:-:S06]  /*0040*/  UIMAD UR4, UR5, UR4, URZ ;  /* 0x00000004050472a4 */ /* 0x001fcc000f8e02ff */
[----:B-1----:R-:W-:-:S04]  /*0050*/  ISETP.LE.U32.AND P0, PT, R4, UR4, PT ;  /* 0x0000000404007c0c */ /* 0x002fc8000bf03070 */
[----:B------:R-:W-:-:S13]  /*0060*/  ISETP.GE.U32.AND.EX P0, PT, RZ, R5, PT, P0 ;  /* 0x00000005ff00720c */ /* 0x000fda0003f06100 */
[----:B------:R-:W-:Y:S05]  /*0070*/  @!P0 EXIT ;  /* 0x000000000000894d */ /* 0x000fea0003800000 */
[----:B------:R-:W0:Y:S01]  /*0080*/  S2R R3, SR_TID.X ;  /* 0x0000000000037919 */ /* 0x000e220000002100 */
[----:B------:R-:W0:Y:S02]  /*0090*/  S2R R0, SR_CTAID.X ;  /* 0x0000000000007919 */ /* 0x000e240000002500 */
[----:B0-----:R-:W-:-:S05]  /*00a0*/  IMAD R3, R0, UR5, R3 ;  /* 0x0000000500037c24 */ /* 0x001fca000f8e0203 */
[----:B------:R-:W-:-:S04]  /*00b0*/  ISETP.GE.U32.AND P0, PT, R3, R4, PT ;  /* 0x000000040300720c */ /* 0x000fc80003f06070 */
[----:B------:R-:W-:-:S13]  /*00c0*/  ISETP.GE.U32.AND.EX P0, PT, RZ, R5, PT, P0 ;  /* 0x00000005ff00720c */ /* 0x000fda0003f06100 */
[----:B------:R-:W-:Y:S05]  /*00d0*/  @P0 EXIT ;  /* 0x000000000000094d */ /* 0x000fea0003800000 */
[----:B------:R-:W0:Y:S01]  /*00e0*/  LDCU.128 UR8, c[0x0][0x380] ;  /* 0x00007000ff0877ac */ /* 0x000e220008000c00 */
[----:B------:R-:W-:Y:S01]  /*00f0*/  IMAD.SHL.U32 R8, R3, 0x8, RZ ;  /* 0x0000000803087824 */ /* 0x000fe200078e00ff */
[----:B------:R-:W-:Y:S01]  /*0100*/  SHF.R.U32.HI R0, RZ, 0x1d, R3 ;  /* 0x0000001dff007819 */ /* 0x000fe20000011603 */
[----:B------:R-:W1:Y:S01]  /*0110*/  LDCU.64 UR4, c[0x0][0x358] ;  /* 0x00006b00ff0477ac */ /* 0x000e620008000a00 */
[----:B------:R-:W2:Y:S02]  /*0120*/  LDCU.64 UR6, c[0x0][0x398] ;  /* 0x00007300ff0677ac */ /* 0x000ea40008000a00 */
[C---:B0-----:R-:W-:Y:S02]  /*0130*/  IADD3 R4, P1, PT, R8.reuse, UR10, RZ ;  /* 0x0000000a08047c10 */ /* 0x041fe4000ff3e0ff */
[----:B------:R-:W-:Y:S02]  /*0140*/  IADD3 R6, P0, PT, R8, UR8, RZ ;  /* 0x0000000808067c10 */ /* 0x000fe4000ff1e0ff */
[----:B------:R-:W-:-:S02]  /*0150*/  IADD3.X R5, PT, PT, R0, UR11, RZ, P1, !PT ;  /* 0x0000000b00057c10 */ /* 0x000fc40008ffe4ff */
[----:B------:R-:W-:Y:S01]  /*0160*/  IADD3.X R7, PT, PT, R0, UR9, RZ, P0, !PT ;  /* 0x0000000900077c10 */ /* 0x000fe200087fe4ff */
[----:B------:R-:W0:Y:S03]  /*0170*/  LDCU.64 UR8, c[0x0][0x390] ;  /* 0x00007200ff0877ac */ /* 0x000e260008000a00 */
[----:B-1----:R-:W2:Y:S04]  /*0180*/  LDG.E.64 R4, desc[UR4][R4.64] ;  /* 0x0000000404047981 */ /* 0x002ea8000c1e1b00 */
[----:B------:R-:W2:Y:S01]  /*0190*/  LDG.E.64 R2, desc[UR4][R6.64] ;  /* 0x0000000406027981 */ /* 0x000ea2000c1e1b00 */
[----:B0-----:R-:W-:-:S04]  /*01a0*/  IADD3 R8, P0, PT, R8, UR8, RZ ;  /* 0x0000000808087c10 */ /* 0x001fc8000ff1e0ff */
[----:B------:R-:W-:Y:S01]  /*01b0*/  IADD3.X R9, PT, PT, R0, UR9, RZ, P0, !PT ;  /* 0x0000000900097c10 */ /* 0x000fe200087fe4ff */
[----:B--2---:R-:W-:-:S07]  /*01c0*/  DFMA R2, R4, UR6, R2 ;  /* 0x0000000604027c2b */ /* 0x004fce0008000002 */
[----:B------:R-:W-:Y:S01]  /*01d0*/  STG.E.64 desc[UR4][R8.64], R2 ;  /* 0x0000000208007986 */ /* 0x000fe2000c101b04 */
[----:B------:R-:W-:Y:S05]  /*01e0*/  EXIT ;  /* 0x000000000000794d */ /* 0x000fea0003800000 */
.L_x_0:
[----:B------:R-:W-:-:S00]  /*01f0*/  BRA `(.L_x_0) ;  /* 0xfffffffc00fc7947 */ /* 0x000fc0000383ffff */
[----:B------:R-:W-:-:S00]  /*0200*/  NOP ;  /* 0x0000000000007918 */ /* 0x000fc00000000000 */
[----:B------:R-:W-:-:S00]  /*0210*/  NOP ;  /* 0x0000000000007918 */ /* 0x000fc00000000000 */
[----:B------:R-:W-:-:S00]  /*0220*/  NOP ;  /* 0x0000000000007918 */ /* 0x000fc00000000000 */
[----:B------:R-:W-:-:S00]  /*0230*/  NOP ;  /* 0x0000000000007918 */ /* 0x000fc00000000000 */
[----:B------:R-:W-:-:S00]  /*0240*/  NOP ;  /* 0x0000000000007918 */ /* 0x000fc00000000000 */
[----:B------:R-:W-:-:S00]  /*0250*/  NOP ;  /* 0x0000000000007918 */ /* 0x000fc00000000000 */
[----:B------:R-:W-:-:S00]  /*0260*/  NOP ;  /* 0x0000000000007918 */ /* 0x000fc00000000000 */
[----:B------:R-:W-:-:S00]  /*0270*/  NOP ;  /* 0x0000000000007918 */ /* 0x000fc00000000000 */
.L_x_14:


//--------------------- .text._Z12STREAM_TriadPdS_S_dm --------------------------
	.section	.text._Z12STREAM_TriadPdS_S_dm,"ax",@progbits
	.align	128
        .global         _Z12STREAM_TriadPdS_S_dm
        .type           _Z12STREAM_TriadPdS_S_dm,@function
        .size           _Z12STREAM_TriadPdS_S_dm,(.L_x_15 - _Z12STREAM_TriadPdS_S_dm)
        .other          _Z12STREAM_TriadPdS_S_dm,@"STO_CUDA_ENTRY STV_DEFAULT"
_Z12STREAM_TriadPdS_S_dm:
.text._Z12STREAM_TriadPdS_S_dm:
[----:B------:R-:W-:Y:S01]  /*0000*/  LDC R1, c[0x0][0x37c] ;  /* 0x0000df00ff017b82 */ /* 0x000fe20000000800 */
[----:B------:R-:W0:Y:S07]  /*0010*/  S2R R0, SR_TID.X ;  /* 0x0000000000007919 */ /* 0x000e2e0000002100 */
[----:B------:R-:W0:Y:S01]  /*0020*/  S2UR UR4, SR_CTAID.X ;  /* 0x00000000000479c3 */ /* 0x000e220000002500 */
[----:B------:R-:W1:Y:S07]  /*0030*/  LDCU.64 UR8, c[0x0][0x3a0] ;  /* 0x00007400ff0877ac */ /* 0x000e6e0008000a00 */
[----:B------:R-:W0:Y:S02]  /*0040*/  LDC R3, c[0x0][0x360] ;  /* 0x0000d800ff037b82 */ /* 0x000e240000000800 */
[----:B0-----:R-:W-:-:S05]  /*0050*/  IMAD R0, R3, UR4, R0 ;  /* 0x0000000403007c24 */ /* 0x001fca000f8e0200 */
[----:B-1----:R-:W-:-:S04]  /*0060*/  ISETP.GE.U32.AND P0, PT, R0, UR8, PT ;  /* 0x0000000800007c0c */ /* 0x002fc8000bf06070 */
[----:B------:R-:W-:-:S13]  /*0070*/  ISETP.GE.U32.AND.EX P0, PT, RZ, UR9, PT, P0 ;  /* 0x00000009ff007c0c */ /* 0x000fda000bf06100 */
[----:B------:R-:W-:Y:S05]  /*0080*/  @P0 EXIT ;  /* 0x000000000000094d */ /* 0x000fea0003800000 */
[----:B------:R-:W0:Y:S01]  /*0090*/  LDCU UR4, c[0x0][0x370] ;  /* 0x00006e00ff0477ac */ /* 0x000e220008000800 */
[----:B------:R-:W-:Y:S02]  /*00a0*/  IMAD.MOV.U32 R11, RZ, RZ, R0 ;  /* 0x000000ffff0b7224 */ /* 0x000fe400078e0000 */
[----:B------:R-:W-:Y:S01]  /*00b0*/  IMAD.MOV.U32 R10, RZ, RZ, RZ ;  /* 0x000000ffff0a7224 */ /* 0x000fe200078e00ff */
[----:B------:R-:W1:Y:S01]  /*00c0*/  LDCU.64 UR6, c[0x0][0x358] ;  /* 0x00006b00ff0677ac */ /* 0x000e620008000a00 */
[----:B------:R-:W2:Y:S01]  /*00d0*/  LDCU.64 UR10, c[0x0][0x398] ;  /* 0x00007300ff0a77ac */ /* 0x000ea20008000a00 */
[----:B------:R-:W3:Y:S01]  /*00e0*/  LDCU.64 UR16, c[0x0][0x390] ;  /* 0x00007200ff1077ac */ /* 0x000ee20008000a00 */
[----:B------:R-:W4:Y:S01]  /*00f0*/  LDCU.128 UR12, c[0x0][0x380] ;  /* 0x00007000ff0c77ac */ /* 0x000f220008000c00 */
[----:B0-----:R-:W-:-:S07]  /*0100*/  IMAD R0, R3, UR4, RZ ;  /* 0x0000000403007c24 */ /* 0x001fce000f8e02ff */
.L_x_1:
[C---:B0-----:R-:W-:Y:S01]  /*0110*/  IMAD.SHL.U32 R8, R11.reuse, 0x8, RZ ;  /* 0x000000080b087824 */ /* 0x041fe200078e00ff */
[----:B------:R-:W-:-:S04]  /*0120*/  SHF.L.U64.HI R9, R11, 0x3, R10 ;  /* 0x000000030b097819 */ /* 0x000fc8000001020a */
[C---:B----4-:R-:W-:Y:S02]  /*0130*/  IADD3 R4, P1, PT, R8.reuse, UR14, RZ ;  /* 0x0000000e08047c10 */ /* 0x050fe4000ff3e0ff */
[----:B------:R-:W-:Y:S02]  /*0140*/  IADD3 R6, P0, PT, R8, UR12, RZ ;  /* 0x0000000c08067c10 */ /* 0x000fe4000ff1e0ff */
[C---:B------:R-:W-:Y:S02]  /*0150*/  IADD3.X R5, PT, PT, R9.reuse, UR15, RZ, P1, !PT ;  /* 0x0000000f09057c10 */ /* 0x040fe40008ffe4ff */
[----:B------:R-:W-:-:S04]  /*0160*/  IADD3.X R7, PT, PT, R9, UR13, RZ, P0, !PT ;  /* 0x0000000d09077c10 */ /* 0x000fc800087fe4ff */
[----:B-1----:R-:W2:Y:S04]  /*0170*/  LDG.E.64 R4, desc[UR6][R4.64] ;  /* 0x0000000604047981 */ /* 0x002ea8000c1e1b00 */
[----:B------:R-:W2:Y:S01]  /*0180*/  LDG.E.64 R2, desc[UR6][R6.64] ;  /* 0x0000000606027981 */ /* 0x000ea2000c1e1b00 */
[----:B---3--:R-:W-:-:S04]  /*0190*/  IADD3 R8, P0, PT, R8, UR16, RZ ;  /* 0x0000001008087c10 */ /* 0x008fc8000ff1e0ff */
[----:B------:R-:W-:Y:S02]  /*01a0*/  IADD3.X R9, PT, PT, R9, UR17, RZ, P0, !PT ;  /* 0x0000001109097c10 */ /* 0x000fe400087fe4ff */
[----:B------:R-:W-:-:S05]  /*01b0*/  IADD3 R11, P0, PT, R0, R11, RZ ;  /* 0x0000000b000b7210 */ /* 0x000fca0007f1e0ff */
[----:B------:R-:W-:Y:S01]  /*01c0*/  IMAD.X R10, RZ, RZ, R10, P0 ;  /* 0x000000ffff0a7224 */ /* 0x000fe200000e060a */
[----:B------:R-:W-:-:S04]  /*01d0*/  ISETP.GE.U32.AND P0, PT, R11, UR8, PT ;  /* 0x000000080b007c0c */ /* 0x000fc8000bf06070 */
[----:B------:R-:W-:Y:S01]  /*01e0*/  ISETP.GE.U32.AND.EX P0, PT, R10, UR9, PT, P0 ;  /* 0x000000090a007c0c */ /* 0x000fe2000bf06100 */
[----:B--2---:R-:W-:-:S07]  /*01f0*/  DFMA R2, R4, UR10, R2 ;  /* 0x0000000a04027c2b */ /* 0x004fce0008000002 */
[----:B------:R0:W-:Y:S05]  /*0200*/  STG.E.64 desc[UR6][R8.64], R2 ;  /* 0x0000000208007986 */ /* 0x0001ea000c101b06 */
[----:B------:R-:W-:Y:S05]  /*0210*/  @!P0 BRA `(.L_x_1) ;  /* 0xfffffffc00bc8947 */ /* 0x000fea000383ffff */
[----:B------:R-:W-:Y:S05]  /*0220*/  EXIT ;  /* 0x000000000000794d */ /* 0x000fea0003800000 */
.L_x_2:
        /* <DEDUP_REMOVED lines=13> */
.L_x_15:


//--------------------- .text._Z20STREAM_Add_OptimizedPdS_S_m --------------------------
	.section	.text._Z20STREAM_Add_OptimizedPdS_S_m,"ax",@progbits
	.align	128
        .global         _Z20STREAM_Add_OptimizedPdS_S_m
        .type           _Z20STREAM_Add_OptimizedPdS_S_m,@function
        .size           _Z20STREAM_Add_OptimizedPdS_S_m,(.L_x_16 - _Z20STREAM_Add_OptimizedPdS_S_m)
        .other          _Z20STREAM_Add_OptimizedPdS_S_m,@"STO_CUDA_ENTRY STV_DEFAULT"
_Z20STREAM_Add_OptimizedPdS_S_m:
.text._Z20STREAM_Add_OptimizedPdS_S_m:
        /* <DEDUP_REMOVED lines=22> */
[----:B------:R-:W-:-:S04]  /*0160*/  IADD3.X R7, PT, PT, R0, UR9, RZ, P0, !PT ;  /* 0x0000000900077c10 */ /* 0x000fc800087fe4ff */
[----:B-1----:R-:W3:Y:S04]  /*0170*/  LDG.E.64 R4, desc[UR4][R4.64] ;  /* 0x0000000404047981 */ /* 0x002ee8000c1e1b00 */
[----:B------:R-:W3:Y:S01]  /*0180*/  LDG.E.64 R2, desc[UR4][R6.64] ;  /* 0x0000000406027981 */ /* 0x000ee2000c1e1b00 */
[----:B--2---:R-:W-:-:S04]  /*0190*/  IADD3 R8, P0, PT, R8, UR6, RZ ;  /* 0x0000000608087c10 */ /* 0x004fc8000ff1e0ff */
[----:B------:R-:W-:Y:S01]  /*01a0*/  IADD3.X R9, PT, PT, R0, UR7, RZ, P0, !PT ;  /* 0x0000000700097c10 */ /* 0x000fe200087fe4ff */
[----:B---3--:R-:W-:-:S07]  /*01b0*/  DADD R2, R2, R4 ;  /* 0x0000000002027229 */ /* 0x008fce0000000004 */
[----:B------:R-:W-:Y:S01]  /*01c0*/  STG.E.64 desc[UR4][R8.64], R2 ;  /* 0x0000000208007986 */ /* 0x000fe2000c101b04 */
[----:B------:R-:W-:Y:S05]  /*01d0*/  EXIT ;  /* 0x000000000000794d */ /* 0x000fea0003800000 */
.L_x_3:
        /* <DEDUP_REMOVED lines=10> */
.L_x_16:


//--------------------- .text._Z10STREAM_AddPdS_S_m --------------------------
	.section	.text._Z10STREAM_AddPdS_S_m,"ax",@progbits
	.align	128
        .global         _Z10STREAM_AddPdS_S_m
        .type           _Z10STREAM_AddPdS_S_m,@function
        .size           _Z10STREAM_AddPdS_S_m,(.L_x_17 - _Z10STREAM_AddPdS_S_m)
        .other          _Z10STREAM_AddPdS_S_m,@"STO_CUDA_ENTRY STV_DEFAULT"
_Z10STREAM_AddPdS_S_m:
.text._Z10STREAM_AddPdS_S_m:
        /* <DEDUP_REMOVED lines=14> */
[----:B------:R-:W3:Y:S01]  /*00e0*/  LDCU.128 UR12, c[0x0][0x380] ;  /* 0x00007000ff0c77ac */ /* 0x000ee20008000c00 */
[----:B0-----:R-:W-:-:S07]  /*00f0*/  IMAD R0, R3, UR4, RZ ;  /* 0x0000000403007c24 */ /* 0x001fce000f8e02ff */
.L_x_4:
[C---:B0-----:R-:W-:Y:S01]  /*0100*/  IMAD.SHL.U32 R8, R11.reuse, 0x8, RZ ;  /* 0x000000080b087824 */ /* 0x041fe200078e00ff */
[----:B------:R-:W-:-:S04]  /*0110*/  SHF.L.U64.HI R9, R11, 0x3, R10 ;  /* 0x000000030b097819 */ /* 0x000fc8000001020a */
[C---:B---3--:R-:W-:Y:S02]  /*0120*/  IADD3 R4, P1, PT, R8.reuse, UR14, RZ ;  /* 0x0000000e08047c10 */ /* 0x048fe4000ff3e0ff */
[----:B------:R-:W-:Y:S02]  /*0130*/  IADD3 R6, P0, PT, R8, UR12, RZ ;  /* 0x0000000c08067c10 */ /* 0x000fe4000ff1e0ff */
[C---:B------:R-:W-:Y:S02]  /*0140*/  IADD3.X R5, PT, PT, R9.reuse, UR15, RZ, P1, !PT ;  /* 0x0000000f09057c10 */ /* 0x040fe40008ffe4ff */
[----:B------:R-:W-:-:S04]  /*0150*/  IADD3.X R7, PT, PT, R9, UR13, RZ, P0, !PT ;  /* 0x0000000d09077c10 */ /* 0x000fc800087fe4ff */
[----:B-1----:R-:W3:Y:S04]  /*0160*/  LDG.E.64 R4, desc[UR6][R4.64] ;  /* 0x0000000604047981 */ /* 0x002ee8000c1e1b00 */
[----:B------:R-:W3:Y:S01]  /*0170*/  LDG.E.64 R2, desc[UR6][R6.64] ;  /* 0x0000000606027981 */ /* 0x000ee2000c1e1b00 */
[----:B--2---:R-:W-:-:S04]  /*0180*/  IADD3 R8, P0, PT, R8, UR10, RZ ;  /* 0x0000000a08087c10 */ /* 0x004fc8000ff1e0ff */
[----:B------:R-:W-:Y:S02]  /*0190*/  IADD3.X R9, PT, PT, R9, UR11, RZ, P0, !PT ;  /* 0x0000000b09097c10 */ /* 0x000fe400087fe4ff */
[----:B------:R-:W-:-:S05]  /*01a0*/  IADD3 R11, P0, PT, R0, R11, RZ ;  /* 0x0000000b000b7210 */ /* 0x000fca0007f1e0ff */
[----:B------:R-:W-:Y:S01]  /*01b0*/  IMAD.X R10, RZ, RZ, R10, P0 ;  /* 0x000000ffff0a7224 */ /* 0x000fe200000e060a */
[----:B------:R-:W-:-:S04]  /*01c0*/  ISETP.GE.U32.AND P0, PT, R11, UR8, PT ;  /* 0x000000080b007c0c */ /* 0x000fc8000bf06070 */
[----:B------:R-:W-:Y:S01]  /*01d0*/  ISETP.GE.U32.AND.EX P0, PT, R10, UR9, PT, P0 ;  /* 0x000000090a007c0c */ /* 0x000fe2000bf06100 */
[----:B---3--:R-:W-:-:S07]  /*01e0*/  DADD R2, R2, R4 ;  /* 0x0000000002027229 */ /* 0x008fce0000000004 */
[----:B------:R0:W-:Y:S05]  /*01f0*/  STG.E.64 desc[UR6][R8.64], R2 ;  /* 0x0000000208007986 */ /* 0x0001ea000c101b06 */
[----:B------:R-:W-:Y:S05]  /*0200*/  @!P0 BRA `(.L_x_4) ;  /* 0xfffffffc00bc8947 */ /* 0x000fea000383ffff */
[----:B------:R-:W-:Y:S05]  /*0210*/  EXIT ;  /* 0x000000000000794d */ /* 0x000fea0003800000 */
.L_x_5:
        /* <DEDUP_REMOVED lines=14> */
.L_x_17:


//--------------------- .text._Z22STREAM_Scale_OptimizedPdS_dm --------------------------
	.section	.text._Z22STREAM_Scale_OptimizedPdS_dm,"ax",@progbits
	.align	128
        .global         _Z22STREAM_Scale_OptimizedPdS_dm
        .type           _Z22STREAM_Scale_OptimizedPdS_dm,@function
        .size           _Z22STREAM_Scale_OptimizedPdS_dm,(.L_x_18 - _Z22STREAM_Scale_OptimizedPdS_dm)
        .other          _Z22STREAM_Scale_OptimizedPdS_dm,@"STO_CUDA_ENTRY STV_DEFAULT"
_Z22STREAM_Scale_OptimizedPdS_dm:
.text._Z22STREAM_Scale_OptimizedPdS_dm:
        /* <DEDUP_REMOVED lines=19> */
[----:B0-----:R-:W-:-:S04]  /*0130*/  IADD3 R4, P0, PT, R6, UR8, RZ ;  /* 0x0000000806047c10 */ /* 0x001fc8000ff1e0ff */
[----:B------:R-:W-:-:S05]  /*0140*/  IADD3.X R5, PT, PT, R0, UR9, RZ, P0, !PT ;  /* 0x0000000900057c10 */ /* 0x000fca00087fe4ff */
[----:B-1----:R-:W2:Y:S01]  /*0150*/  LDG.E.64 R2, desc[UR4][R4.64] ;  /* 0x0000000404027981 */ /* 0x002ea2000c1e1b00 */
[----:B------:R-:W-:-:S04]  /*0160*/  IADD3 R6, P0, PT, R6, UR10, RZ ;  /* 0x0000000a06067c10 */ /* 0x000fc8000ff1e0ff */
[----:B------:R-:W-:Y:S01]  /*0170*/  IADD3.X R7, PT, PT, R0, UR11, RZ, P0, !PT ;  /* 0x0000000b00077c10 */ /* 0x000fe200087fe4ff */
[----:B--2---:R-:W-:-:S07]  /*0180*/  DMUL R2, R2, UR6 ;  /* 0x0000000602027c28 */ /* 0x004fce0008000000 */
[----:B------:R-:W-:Y:S01]  /*0190*/  STG.E.64 desc[UR4][R6.64], R2 ;  /* 0x0000000206007986 */ /* 0x000fe2000c101b04 */
[----:B------:R-:W-:Y:S05]  /*01a0*/  EXIT ;  /* 0x000000000000794d */ /* 0x000fea0003800000 */
.L_x_6:
        /* <DEDUP_REMOVED lines=13> */
.L_x_18:


//--------------------- .text._Z12STREAM_ScalePdS_dm --------------------------
	.section	.text._Z12STREAM_ScalePdS_dm,"ax",@progbits
	.align	128
        .global         _Z12STREAM_ScalePdS_dm
        .type           _Z12STREAM_ScalePdS_dm,@function
        .size           _Z12STREAM_ScalePdS_dm,(.L_x_19 - _Z12STREAM_ScalePdS_dm)
        .other          _Z12STREAM_ScalePdS_dm,@"STO_CUDA_ENTRY STV_DEFAULT"
_Z12STREAM_ScalePdS_dm:
.text._Z12STREAM_ScalePdS_dm:
        /* <DEDUP_REMOVED lines=16> */
.L_x_7:
[C---:B0-----:R-:W-:Y:S01]  /*0100*/  IMAD.SHL.U32 R6, R9.reuse, 0x8, RZ ;  /* 0x0000000809067824 */ /* 0x041fe200078e00ff */
[----:B------:R-:W-:-:S04]  /*0110*/  SHF.L.U64.HI R7, R9, 0x3, R8 ;  /* 0x0000000309077819 */ /* 0x000fc80000010208 */
[----:B---3--:R-:W-:-:S04]  /*0120*/  IADD3 R4, P0, PT, R6, UR12, RZ ;  /* 0x0000000c06047c10 */ /* 0x008fc8000ff1e0ff */
[----:B------:R-:W-:-:S05]  /*0130*/  IADD3.X R5, PT, PT, R7, UR13, RZ, P0, !PT ;  /* 0x0000000d07057c10 */ /* 0x000fca00087fe4ff */
[----:B-1----:R-:W2:Y:S01]  /*0140*/  LDG.E.64 R2, desc[UR6][R4.64] ;  /* 0x0000000604027981 */ /* 0x002ea2000c1e1b00 */
[----:B------:R-:W-:-:S04]  /*0150*/  IADD3 R6, P0, PT, R6, UR14, RZ ;  /* 0x0000000e06067c10 */ /* 0x000fc8000ff1e0ff */
[----:B------:R-:W-:Y:S02]  /*0160*/  IADD3.X R7, PT, PT, R7, UR15, RZ, P0, !PT ;  /* 0x0000000f07077c10 */ /* 0x000fe400087fe4ff */
[----:B------:R-:W-:-:S05]  /*0170*/  IADD3 R9, P0, PT, R0, R9, RZ ;  /* 0x0000000900097210 */ /* 0x000fca0007f1e0ff */
[----:B------:R-:W-:Y:S01]  /*0180*/  IMAD.X R8, RZ, RZ, R8, P0 ;  /* 0x000000ffff087224 */ /* 0x000fe200000e0608 */
[----:B------:R-:W-:-:S04]  /*0190*/  ISETP.GE.U32.AND P0, PT, R9, UR8, PT ;  /* 0x0000000809007c0c */ /* 0x000fc8000bf06070 */
[----:B------:R-:W-:Y:S01]  /*01a0*/  ISETP.GE.U32.AND.EX P0, PT, R8, UR9, PT, P0 ;  /* 0x0000000908007c0c */ /* 0x000fe2000bf06100 */
[----:B--2---:R-:W-:-:S07]  /*01b0*/  DMUL R2, R2, UR10 ;  /* 0x0000000a02027c28 */ /* 0x004fce0008000000 */
[----:B------:R0:W-:Y:S05]  /*01c0*/  STG.E.64 desc[UR6][R6.64], R2 ;  /* 0x0000000206007986 */ /* 0x0001ea000c101b06 */
[----:B------:R-:W-:Y:S05]  /*01d0*/  @!P0 BRA `(.L_x_7) ;  /* 0xfffffffc00c88947 */ /* 0x000fea000383ffff */
[----:B------:R-:W-:Y:S05]  /*01e0*/  EXIT ;  /* 0x000000000000794d */ /* 0x000fea0003800000 */
.L_x_8:
        /* <DEDUP_REMOVED lines=9> */
.L_x_19:


//--------------------- .text._Z21STREAM_Copy_OptimizedPdS_m --------------------------
	.section	.text._Z21STREAM_Copy_OptimizedPdS_m,"ax",@progbits
	.align	128
        .global         _Z21STREAM_Copy_OptimizedPdS_m
        .type           _Z21STREAM_Copy_OptimizedPdS_m,@function
        .size           _Z21STREAM_Copy_OptimizedPdS_m,(.L_x_20 - _Z21STREAM_Copy_OptimizedPdS_m)
        .other          _Z21STREAM_Copy_OptimizedPdS_m,@"STO_CUDA_ENTRY STV_DEFAULT"
_Z21STREAM_Copy_OptimizedPdS_m:
.text._Z21STREAM_Copy_OptimizedPdS_m:
        /* <DEDUP_REMOVED lines=17> */
[----:B------:R-:W1:Y:S03]  /*0110*/  LDCU.64 UR4, c[0x0][0x358] ;  /* 0x00006b00ff0477ac */ /* 0x000e660008000a00 */
[----:B0-----:R-:W-:-:S04]  /*0120*/  IADD3 R2, P0, PT, R4, UR8, RZ ;  /* 0x0000000804027c10 */ /* 0x001fc8000ff1e0ff */
[----:B------:R-:W-:-:S06]  /*0130*/  IADD3.X R3, PT, PT, R0, UR9, RZ, P0, !PT ;  /* 0x0000000900037c10 */ /* 0x000fcc00087fe4ff */
[----:B-1----:R-:W2:Y:S01]  /*0140*/  LDG.E.64 R2, desc[UR4][R2.64] ;  /* 0x0000000402027981 */ /* 0x002ea2000c1e1b00 */
[----:B------:R-:W-:-:S04]  /*0150*/  IADD3 R4, P0, PT, R4, UR10, RZ ;  /* 0x0000000a04047c10 */ /* 0x000fc8000ff1e0ff */
[----:B------:R-:W-:-:S05]  /*0160*/  IADD3.X R5, PT, PT, R0, UR11, RZ, P0, !PT ;  /* 0x0000000b00057c10 */ /* 0x000fca00087fe4ff */
[----:B--2---:R-:W-:Y:S01]  /*0170*/  STG.E.64 desc[UR4][R4.64], R2 ;  /* 0x0000000204007986 */ /* 0x004fe2000c101b04 */
[----:B------:R-:W-:Y:S05]  /*0180*/  EXIT ;  /* 0x000000000000794d */ /* 0x000fea0003800000 */
.L_x_9:
        /* <DEDUP_REMOVED lines=15> */
.L_x_20:


//--------------------- .text._Z11STREAM_CopyPdS_m --------------------------
	.section	.text._Z11STREAM_CopyPdS_m,"ax",@progbits
	.align	128
        .global         _Z11STREAM_CopyPdS_m
        .type           _Z11STREAM_CopyPdS_m,@function
        .size           _Z11STREAM_CopyPdS_m,(.L_x_21 - _Z11STREAM_CopyPdS_m)
        .other          _Z11STREAM_CopyPdS_m,@"STO_CUDA_ENTRY STV_DEFAULT"
_Z11STREAM_CopyPdS_m:
.text._Z11STREAM_CopyPdS_m:
        /* <DEDUP_REMOVED lines=13> */
[----:B------:R-:W2:Y:S01]  /*00d0*/  LDCU.128 UR12, c[0x0][0x380] ;  /* 0x00007000ff0c77ac */ /* 0x000ea20008000c00 */
[----:B0-----:R-:W-:-:S07]  /*00e0*/  IMAD R0, R3, UR4, RZ ;  /* 0x0000000403007c24 */ /* 0x001fce000f8e02ff */
.L_x_10:
[C---:B0-----:R-:W-:Y:S01]  /*00f0*/  IMAD.SHL.U32 R4, R7.reuse, 0x8, RZ ;  /* 0x0000000807047824 */ /* 0x041fe200078e00ff */
[----:B------:R-:W-:-:S04]  /*0100*/  SHF.L.U64.HI R5, R7, 0x3, R6 ;  /* 0x0000000307057819 */ /* 0x000fc80000010206 */
[----:B--2---:R-:W-:-:S04]  /*0110*/  IADD3 R2, P0, PT, R4, UR12, RZ ;  /* 0x0000000c04027c10 */ /* 0x004fc8000ff1e0ff */
[----:B------:R-:W-:-:S06]  /*0120*/  IADD3.X R3, PT, PT, R5, UR13, RZ, P0, !PT ;  /* 0x0000000d05037c10 */ /* 0x000fcc00087fe4ff */
[----:B-1----:R-:W2:Y:S01]  /*0130*/  LDG.E.64 R2, desc[UR6][R2.64] ;  /* 0x0000000602027981 */ /* 0x002ea2000c1e1b00 */
[----:B------:R-:W-:-:S04]  /*0140*/  IADD3 R4, P0, PT, R4, UR14, RZ ;  /* 0x0000000e04047c10 */ /* 0x000fc8000ff1e0ff */
[----:B------:R-:W-:Y:S02]  /*0150*/  IADD3.X R5, PT, PT, R5, UR15, RZ, P0, !PT ;  /* 0x0000000f05057c10 */ /* 0x000fe400087fe4ff */
[----:B------:R-:W-:-:S05]  /*0160*/  IADD3 R7, P0, PT, R0, R7, RZ ;  /* 0x0000000700077210 */ /* 0x000fca0007f1e0ff */
[----:B------:R-:W-:Y:S01]  /*0170*/  IMAD.X R6, RZ, RZ, R6, P0 ;  /* 0x000000ffff067224 */ /* 0x000fe200000e0606 */
[----:B------:R-:W-:-:S04]  /*0180*/  ISETP.GE.U32.AND P0, PT, R7, UR8, PT ;  /* 0x0000000807007c0c */ /* 0x000fc8000bf06070 */
[----:B------:R-:W-:Y:S01]  /*0190*/  ISETP.GE.U32.AND.EX P0, PT, R6, UR9, PT, P0 ;  /* 0x0000000906007c0c */ /* 0x000fe2000bf06100 */
[----:B--2---:R0:W-:-:S12]  /*01a0*/  STG.E.64 desc[UR6][R4.64], R2 ;  /* 0x0000000204007986 */ /* 0x0041d8000c101b06 */
[----:B------:R-:W-:Y:S05]  /*01b0*/  @!P0 BRA `(.L_x_10) ;  /* 0xfffffffc00cc8947 */ /* 0x000fea000383ffff */
[----:B------:R-:W-:Y:S05]  /*01c0*/  EXIT ;  /* 0x000000000000794d */ /* 0x000fea0003800000 */
.L_x_11:
        /* <DEDUP_REMOVED lines=11> */
.L_x_21:


//--------------------- .text._Z9set_arrayPddm    --------------------------
	.section	.text._Z9set_arrayPddm,"ax",@progbits
	.align	128
        .global         _Z9set_arrayPddm
        .type           _Z9set_arrayPddm,@function
        .size           _Z9set_arrayPddm,(.L_x_22 - _Z9set_arrayPddm)
        .other          _Z9set_arrayPddm,@"STO_CUDA_ENTRY STV_DEFAULT"
_Z9set_arrayPddm:
.text._Z9set_arrayPddm:
        /* <DEDUP_REMOVED lines=9> */
[----:B------:R-:W0:Y:S01]  /*0090*/  LDC.64 R4, c[0x0][0x388] ;  /* 0x0000e200ff047b82 */ /* 0x000e220000000a00 */
[----:B------:R-:W1:Y:S01]  /*00a0*/  LDCU UR4, c[0x0][0x370] ;  /* 0x00006e00ff0477ac */ /* 0x000e620008000800 */
[----:B------:R-:W-:Y:S02]  /*00b0*/  IMAD.MOV.U32 R7, RZ, RZ, R0 ;  /* 0x000000ffff077224 */ /* 0x000fe400078e0000 */
[----:B------:R-:W-:Y:S01]  /*00c0*/  IMAD.MOV.U32 R6, RZ, RZ, RZ ;  /* 0x000000ffff067224 */ /* 0x000fe200078e00ff */
[----:B------:R-:W2:Y:S01]  /*00d0*/  LDCU.64 UR6, c[0x0][0x358] ;  /* 0x00006b00ff0677ac */ /* 0x000ea20008000a00 */
[----:B------:R-:W3:Y:S01]  /*00e0*/  LDCU.64 UR10, c[0x0][0x380] ;  /* 0x00007000ff0a77ac */ /* 0x000ee20008000a00 */
[----:B-1----:R-:W-:-:S07]  /*00f0*/  IMAD R0, R3, UR4, RZ ;  /* 0x0000000403007c24 */ /* 0x002fce000f8e02ff */
.L_x_12:
[----:B---3--:R-:W-:-:S04]  /*0100*/  LEA R2, P0, R7, UR10, 0x3 ;  /* 0x0000000a07027c11 */ /* 0x008fc8000f8018ff */
[----:B------:R-:W-:Y:S02]  /*0110*/  LEA.HI.X R3, R7, UR11, R6, 0x3, P0 ;  /* 0x0000000b07037c11 */ /* 0x000fe400080f1c06 */
[----:B------:R-:W-:-:S03]  /*0120*/  IADD3 R7, P0, PT, R0, R7, RZ ;  /* 0x0000000700077210 */ /* 0x000fc60007f1e0ff */
[----:B0-2---:R1:W-:Y:S02]  /*0130*/  STG.E.64 desc[UR6][R2.64], R4 ;  /* 0x0000000402007986 */ /* 0x0053e4000c101b06 */
[----:B------:R-:W-:Y:S01]  /*0140*/  IMAD.X R6, RZ, RZ, R6, P0 ;  /* 0x000000ffff067224 */ /* 0x000fe200000e0606 */
[----:B------:R-:W-:-:S04]  /*0150*/  ISETP.GE.U32.AND P0, PT, R7, UR8, PT ;  /* 0x0000000807007c0c */ /* 0x000fc8000bf06070 */
[----:B------:R-:W-:-:S13]  /*0160*/  ISETP.GE.U32.AND.EX P0, PT, R6, UR9, PT, P0 ;  /* 0x0000000906007c0c */ /* 0x000fda000bf06100 */
[----:B-1----:R-:W-:Y:S05]  /*0170*/  @!P0 BRA `(.L_x_12) ;  /* 0xfffffffc00e08947 */ /* 0x002fea000383ffff */
[----:B------:R-:W-:Y:S05]  /*0180*/  EXIT ;  /* 0x000000000000794d */ /* 0x000fea0003800000 */
.L_x_13:
        /* <DEDUP_REMOVED lines=15> */
.L_x_22:


//--------------------- .nv.shared.reserved.0     --------------------------
	.section	.nv.shared.reserved.0,"aw",@nobits
	.weak		__nv_reservedSMEM_offset_0_alias
	.size		__nv_reservedSMEM_offset_0_alias, 0, 64
	.other		__nv_reservedSMEM_offset_0_alias,@"STO_CUDA_RESERVED_SHARED STV_DEFAULT"
__nv_reservedSMEM_offset_0_alias:
	.zero		0
	.zero		64


//--------------------- .nv.constant0._Z22STREAM_Triad_OptimizedPdS_S_dm --------------------------
	.section	.nv.constant0._Z22STREAM_Triad_OptimizedPdS_S_dm,"a",@progbits
	.sectionflags	@""
	.align	4
.nv.constant0._Z22STREAM_Triad_OptimizedPdS_S_dm:
	.zero		936


//--------------------- .nv.constant0._Z12STREAM_TriadPdS_S_dm --------------------------
	.section	.nv.constant0._Z12STREAM_TriadPdS_S_dm,"a",@progbits
	.sectionflags	@""
	.align	4
.nv.constant0._Z12STREAM_TriadPdS_S_dm:
	.zero		936


//--------------------- .nv.constant0._Z20STREAM_Add_OptimizedPdS_S_m --------------------------
	.section	.nv.constant0._Z20STREAM_Add_OptimizedPdS_S_m,"a",@progbits
	.sectionflags	@""
	.align	4
.nv.constant0._Z20STREAM_Add_OptimizedPdS_S_m:
	.zero		928


//--------------------- .nv.constant0._Z10STREAM_AddPdS_S_m --------------------------
	.section	.nv.constant0._Z10STREAM_AddPdS_S_m,"a",@progbits
	.sectionflags	@""
	.align	4
.nv.constant0._Z10STREAM_AddPdS_S_m:
	.zero		928


//--------------------- .nv.constant0._Z22STREAM_Scale_OptimizedPdS_dm --------------------------
	.section	.nv.constant0._Z22STREAM_Scale_OptimizedPdS_dm,"a",@progbits
	.sectionflags	@""
	.align	4
.nv.constant0._Z22STREAM_Scale_OptimizedPdS_dm:
	.zero		928


//--------------------- .nv.constant0._Z12STREAM_ScalePdS_dm --------------------------
	.section	.nv.constant0._Z12STREAM_ScalePdS_dm,"a",@progbits
	.sectionflags	@""
	.align	4
.nv.constant0._Z12STREAM_ScalePdS_dm:
	.zero		928


//--------------------- .nv.constant0._Z21STREAM_Copy_OptimizedPdS_m --------------------------
	.section	.nv.constant0._Z21STREAM_Copy_OptimizedPdS_m,"a",@progbits
	.sectionflags	@""
	.align	4
.nv.constant0._Z21STREAM_Copy_OptimizedPdS_m:
	.zero		920


//--------------------- .nv.constant0._Z11STREAM_CopyPdS_m --------------------------
	.section	.nv.constant0._Z11STREAM_CopyPdS_m,"a",@progbits
	.sectionflags	@""
	.align	4
.nv.constant0._Z11STREAM_CopyPdS_m:
	.zero		920


//--------------------- .nv.constant0._Z9set_arrayPddm --------------------------
	.section	.nv.constant0._Z9set_arrayPddm,"a",@progbits
	.sectionflags	@""
	.align	4
.nv.constant0._Z9set_arrayPddm:
	.zero		920


//--------------------- SYMBOLS --------------------------

	.type		.nv.reservedSmem.offset0,@object
	.size		.nv.reservedSmem.offset0,0x4
